	.target	sm_100a

	.elftype	@"ET_EXEC"


//--------------------- .note.nv.tkinfo           --------------------------
	.section	.note.nv.tkinfo,"",@"SHT_NOTE"
	.sectionflags	@"SHF_NOTE_NV_TKINFO"
	.tkinfo
        /*0018*/ 	.word	0x00000002
        /*0030*/ 	.string	""
        /*0030*/ 	.string	"ptxas"
        /*0030*/ 	.string	"Cuda compilation tools, release 13.0, V13.0.88"
        /*0030*/ 	.string	"Build cuda_13.0.r13.0/compiler.36424714_0"
        /*0030*/ 	.string	"-arch sm_100a -m 64 "



//--------------------- .note.nv.cuinfo           --------------------------
	.section	.note.nv.cuinfo,"",@"SHT_NOTE"
	.sectionflags	@"SHF_NOTE_NV_CUINFO"
        /*0018*/ 	.short	0x0002
        /*001a*/ 	.short	0x0064
        /*001c*/ 	.short	0x0082
	.zero		2


//--------------------- .nv.info                  --------------------------
	.section	.nv.info,"",@"SHT_CUDA_INFO"
	.align	4


	//----- nvinfo : EIATTR_REGCOUNT
	.align		4
        /*0000*/ 	.byte	0x04, 0x2f
        /*0002*/ 	.short	(.L_20 - .L_19)
	.align		4
.L_19:
        /*0004*/ 	.word	index@(_ZN7cutlass13device_kernelINS_4gemm6kernel13GemmUniversalIN4cute5tupleIJiiiiEEENS1_10collective13CollectiveMmaINS1_35MainloopSm100TmaUmmaWarpSpecializedILi4ELi2ELi2ENS5_IJNS4_1CILi2EEENSA_ILi1EEESC_EEEEENS5_IJNSA_ILi256EEESF_NSA_ILi32EEEEEENS_12float_e4m3_tENS5_IJlSC_lEEESI_SJ_NS4_8TiledMMAINS4_8MMA_AtomIJNS4_10MMA_TraitsINS4_25SM100_MMA_F8F6F4_2x1SM_SSEJSI_SI_fSF_SF_NS4_17integral_constantINS4_4UMMA5MajorELSQ_0EEESR_NSO_INSP_7ScaleInELSS_0EEEST_EEEEEENS4_6LayoutINS5_IJSC_SC_SC_EEENS5_IJNSA_ILi0EEESY_SY_EEEEENS5_IJNS4_10UnderscoreES11_S11_EEEEENS4_18SM100_TMA_2SM_LOADENS4_14ComposedLayoutINS4_7SwizzleILi1ELi4ELi3EEENS4_18smem_ptr_flag_bitsILi8EEENSW_INS5_IJNSA_ILi8EEESG_EEENS5_IJSG_SC_EEEEEEEvNS4_8identityES14_S1E_vS1F_EENS_8epilogue10collective18CollectiveEpilogueINS1H_23Sm100TmaWarpSpecializedILi4ELi2ELi64ELb0ELb0EEEJNS5_IJNSA_ILi128EEESF_SG_EEENS5_IJNSW_IS1M_SC_EENSW_INSA_ILi64EEESC_EEEEESI_SJ_SI_SJ_NS1H_6fusion15FusionCallbacksIS1L_NS1S_17LinearCombinationISI_fSI_fLNS_15FloatRoundStyleE2EEES1N_S1R_JEEENS4_5SM1004TMEM4LOAD26SM100_TMEM_LOAD_32dp32b64xENS4_13SM90_TMA_LOADENS15_INS16_ILi2ELi4ELi3EEES19_NSW_INS5_IJS1A_S1P_EEENS5_IJS1P_SC_EEEEEEENS4_39AutoVectorizingCopyWithAssumedAlignmentILi128EEENS4_14SM90_TMA_STOREES27_S29_S29_EEEvvEEEEvNT_6ParamsE)
        /*0008*/ 	.word	0x000000de


	//----- nvinfo : EIATTR_FRAME_SIZE
	.align		4
.L_20:
        /*000c*/ 	.byte	0x04, 0x11
        /*000e*/ 	.short	(.L_22 - .L_21)
	.align		4
.L_21:
        /*0010*/ 	.word	index@($__internal_2_$__cuda_sm10x_tcgen05_guardrail_trap_unallocated_columns_being_dealloced)
        /*0014*/ 	.word	0x00000000


	//----- nvinfo : EIATTR_FRAME_SIZE
	.align		4
.L_22:
        /*0018*/ 	.byte	0x04, 0x11
        /*001a*/ 	.short	(.L_24 - .L_23)
	.align		4
.L_23:
        /*001c*/ 	.word	index@($__internal_1_$__cuda_sm10x_tcgen05_guardrail_trap_phase_invalid_during_alloc)
        /*0020*/ 	.word	0x00000000


	//----- nvinfo : EIATTR_FRAME_SIZE
	.align		4
.L_24:
        /*0024*/ 	.byte	0x04, 0x11
        /*0026*/ 	.short	(.L_26 - .L_25)
	.align		4
.L_25:
        /*0028*/ 	.word	index@($__internal_0_$__cuda_sm10x_tcgen05_guardrail_trap_col_being_dealloced_not_returned_by_alloc)
        /*002c*/ 	.word	0x00000000


	//----- nvinfo : EIATTR_FRAME_SIZE
	.align		4
.L_26:
        /*0030*/ 	.byte	0x04, 0x11
        /*0032*/ 	.short	(.L_28 - .L_27)
	.align		4
.L_27:
        /*0034*/ 	.word	index@(_ZN7cutlass13device_kernelINS_4gemm6kernel13GemmUniversalIN4cute5tupleIJiiiiEEENS1_10collective13CollectiveMmaINS1_35MainloopSm100TmaUmmaWarpSpecializedILi4ELi2ELi2ENS5_IJNS4_1CILi2EEENSA_ILi1EEESC_EEEEENS5_IJNSA_ILi256EEESF_NSA_ILi32EEEEEENS_12float_e4m3_tENS5_IJlSC_lEEESI_SJ_NS4_8TiledMMAINS4_8MMA_AtomIJNS4_10MMA_TraitsINS4_25SM100_MMA_F8F6F4_2x1SM_SSEJSI_SI_fSF_SF_NS4_17integral_constantINS4_4UMMA5MajorELSQ_0EEESR_NSO_INSP_7ScaleInELSS_0EEEST_EEEEEENS4_6LayoutINS5_IJSC_SC_SC_EEENS5_IJNSA_ILi0EEESY_SY_EEEEENS5_IJNS4_10UnderscoreES11_S11_EEEEENS4_18SM100_TMA_2SM_LOADENS4_14ComposedLayoutINS4_7SwizzleILi1ELi4ELi3EEENS4_18smem_ptr_flag_bitsILi8EEENSW_INS5_IJNSA_ILi8EEESG_EEENS5_IJSG_SC_EEEEEEEvNS4_8identityES14_S1E_vS1F_EENS_8epilogue10collective18CollectiveEpilogueINS1H_23Sm100TmaWarpSpecializedILi4ELi2ELi64ELb0ELb0EEEJNS5_IJNSA_ILi128EEESF_SG_EEENS5_IJNSW_IS1M_SC_EENSW_INSA_ILi64EEESC_EEEEESI_SJ_SI_SJ_NS1H_6fusion15FusionCallbacksIS1L_NS1S_17LinearCombinationISI_fSI_fLNS_15FloatRoundStyleE2EEES1N_S1R_JEEENS4_5SM1004TMEM4LOAD26SM100_TMEM_LOAD_32dp32b64xENS4_13SM90_TMA_LOADENS15_INS16_ILi2ELi4ELi3EEES19_NSW_INS5_IJS1A_S1P_EEENS5_IJS1P_SC_EEEEEEENS4_39AutoVectorizingCopyWithAssumedAlignmentILi128EEENS4_14SM90_TMA_STOREES27_S29_S29_EEEvvEEEEvNT_6ParamsE)
        /*0038*/ 	.word	0x00000000


	//----- nvinfo : EIATTR_MIN_STACK_SIZE
	.align		4
.L_28:
        /*003c*/ 	.byte	0x04, 0x12
        /*003e*/ 	.short	(.L_30 - .L_29)
	.align		4
.L_29:
        /*0040*/ 	.word	index@(_ZN7cutlass13device_kernelINS_4gemm6kernel13GemmUniversalIN4cute5tupleIJiiiiEEENS1_10collective13CollectiveMmaINS1_35MainloopSm100TmaUmmaWarpSpecializedILi4ELi2ELi2ENS5_IJNS4_1CILi2EEENSA_ILi1EEESC_EEEEENS5_IJNSA_ILi256EEESF_NSA_ILi32EEEEEENS_12float_e4m3_tENS5_IJlSC_lEEESI_SJ_NS4_8TiledMMAINS4_8MMA_AtomIJNS4_10MMA_TraitsINS4_25SM100_MMA_F8F6F4_2x1SM_SSEJSI_SI_fSF_SF_NS4_17integral_constantINS4_4UMMA5MajorELSQ_0EEESR_NSO_INSP_7ScaleInELSS_0EEEST_EEEEEENS4_6LayoutINS5_IJSC_SC_SC_EEENS5_IJNSA_ILi0EEESY_SY_EEEEENS5_IJNS4_10UnderscoreES11_S11_EEEEENS4_18SM100_TMA_2SM_LOADENS4_14ComposedLayoutINS4_7SwizzleILi1ELi4ELi3EEENS4_18smem_ptr_flag_bitsILi8EEENSW_INS5_IJNSA_ILi8EEESG_EEENS5_IJSG_SC_EEEEEEEvNS4_8identityES14_S1E_vS1F_EENS_8epilogue10collective18CollectiveEpilogueINS1H_23Sm100TmaWarpSpecializedILi4ELi2ELi64ELb0ELb0EEEJNS5_IJNSA_ILi128EEESF_SG_EEENS5_IJNSW_IS1M_SC_EENSW_INSA_ILi64EEESC_EEEEESI_SJ_SI_SJ_NS1H_6fusion15FusionCallbacksIS1L_NS1S_17LinearCombinationISI_fSI_fLNS_15FloatRoundStyleE2EEES1N_S1R_JEEENS4_5SM1004TMEM4LOAD26SM100_TMEM_LOAD_32dp32b64xENS4_13SM90_TMA_LOADENS15_INS16_ILi2ELi4ELi3EEES19_NSW_INS5_IJS1A_S1P_EEENS5_IJS1P_SC_EEEEEEENS4_39AutoVectorizingCopyWithAssumedAlignmentILi128EEENS4_14SM90_TMA_STOREES27_S29_S29_EEEvvEEEEvNT_6ParamsE)
        /*0044*/ 	.word	0x00000000
.L_30:


//--------------------- .nv.compat                --------------------------
	.section	.nv.compat,"",@"SHT_CUDA_COMPAT_INFO"
	.align	4
        /*0000*/ 	.byte	0x02, 0x09, 0x01, 0x00, 0x02, 0x02, 0x02, 0x00, 0x02, 0x05, 0x05, 0x00, 0x03, 0x07, 0x01, 0x01
        /*0010*/ 	.byte	0x02, 0x03, 0x01, 0x00, 0x02, 0x06, 0x01, 0x00, 0x04, 0x0b, 0x08, 0x00, 0x09, 0x00, 0x00, 0x00
        /*0020*/ 	.byte	0x00, 0x00, 0x00, 0x00


//--------------------- .nv.info._ZN7cutlass13device_kernelINS_4gemm6kernel13GemmUniversalIN4cute5tupleIJiiiiEEENS1_10collective13CollectiveMmaINS1_35MainloopSm100TmaUmmaWarpSpecializedILi4ELi2ELi2ENS5_IJNS4_1CILi2EEENSA_ILi1EEESC_EEEEENS5_IJNSA_ILi256EEESF_NSA_ILi32EEEEEENS_12float_e4m3_tENS5_IJlSC_lEEESI_SJ_NS4_8TiledMMAINS4_8MMA_AtomIJNS4_10MMA_TraitsINS4_25SM100_MMA_F8F6F4_2x1SM_SSEJSI_SI_fSF_SF_NS4_17integral_constantINS4_4UMMA5MajorELSQ_0EEESR_NSO_INSP_7ScaleInELSS_0EEEST_EEEEEENS4_6LayoutINS5_IJSC_SC_SC_EEENS5_IJNSA_ILi0EEESY_SY_EEEEENS5_IJNS4_10UnderscoreES11_S11_EEEEENS4_18SM100_TMA_2SM_LOADENS4_14ComposedLayoutINS4_7SwizzleILi1ELi4ELi3EEENS4_18smem_ptr_flag_bitsILi8EEENSW_INS5_IJNSA_ILi8EEESG_EEENS5_IJSG_SC_EEEEEEEvNS4_8identityES14_S1E_vS1F_EENS_8epilogue10collective18CollectiveEpilogueINS1H_23Sm100TmaWarpSpecializedILi4ELi2ELi64ELb0ELb0EEEJNS5_IJNSA_ILi128EEESF_SG_EEENS5_IJNSW_IS1M_SC_EENSW_INSA_ILi64EEESC_EEEEESI_SJ_SI_SJ_NS1H_6fusion15FusionCallbacksIS1L_NS1S_17LinearCombinationISI_fSI_fLNS_15FloatRoundStyleE2EEES1N_S1R_JEEENS4_5SM1004TMEM4LOAD26SM100_TMEM_LOAD_32dp32b64xENS4_13SM90_TMA_LOADENS15_INS16_ILi2ELi4ELi3EEES19_NSW_INS5_IJS1A_S1P_EEENS5_IJS1P_SC_EEEEEEENS4_39AutoVectorizingCopyWithAssumedAlignmentILi128EEENS4_14SM90_TMA_STOREES27_S29_S29_EEEvvEEEEvNT_6ParamsE --------------------------
	.section	.nv.info._ZN7cutlass13device_kernelINS_4gemm6kernel13GemmUniversalIN4cute5tupleIJiiiiEEENS1_10collective13CollectiveMmaINS1_35MainloopSm100TmaUmmaWarpSpecializedILi4ELi2ELi2ENS5_IJNS4_1CILi2EEENSA_ILi1EEESC_EEEEENS5_IJNSA_ILi256EEESF_NSA_ILi32EEEEEENS_12float_e4m3_tENS5_IJlSC_lEEESI_SJ_NS4_8TiledMMAINS4_8MMA_AtomIJNS4_10MMA_TraitsINS4_25SM100_MMA_F8F6F4_2x1SM_SSEJSI_SI_fSF_SF_NS4_17integral_constantINS4_4UMMA5MajorELSQ_0EEESR_NSO_INSP_7ScaleInELSS_0EEEST_EEEEEENS4_6LayoutINS5_IJSC_SC_SC_EEENS5_IJNSA_ILi0EEESY_SY_EEEEENS5_IJNS4_10UnderscoreES11_S11_EEEEENS4_18SM100_TMA_2SM_LOADENS4_14ComposedLayoutINS4_7SwizzleILi1ELi4ELi3EEENS4_18smem_ptr_flag_bitsILi8EEENSW_INS5_IJNSA_ILi8EEESG_EEENS5_IJSG_SC_EEEEEEEvNS4_8identityES14_S1E_vS1F_EENS_8epilogue10collective18CollectiveEpilogueINS1H_23Sm100TmaWarpSpecializedILi4ELi2ELi64ELb0ELb0EEEJNS5_IJNSA_ILi128EEESF_SG_EEENS5_IJNSW_IS1M_SC_EENSW_INSA_ILi64EEESC_EEEEESI_SJ_SI_SJ_NS1H_6fusion15FusionCallbacksIS1L_NS1S_17LinearCombinationISI_fSI_fLNS_15FloatRoundStyleE2EEES1N_S1R_JEEENS4_5SM1004TMEM4LOAD26SM100_TMEM_LOAD_32dp32b64xENS4_13SM90_TMA_LOADENS15_INS16_ILi2ELi4ELi3EEES19_NSW_INS5_IJS1A_S1P_EEENS5_IJS1P_SC_EEEEEEENS4_39AutoVectorizingCopyWithAssumedAlignmentILi128EEENS4_14SM90_TMA_STOREES27_S29_S29_EEEvvEEEEvNT_6ParamsE,"",@"SHT_CUDA_INFO"
	.sectionflags	@""
	.align	4


	//----- nvinfo : EIATTR_CUDA_API_VERSION
	.align		4
        /*0000*/ 	.byte	0x04, 0x37
        /*0002*/ 	.short	(.L_32 - .L_31)
.L_31:
        /*0004*/ 	.word	0x00000082


	//----- nvinfo : EIATTR_KPARAM_INFO
	.align		4
.L_32:
        /*0008*/ 	.byte	0x04, 0x17
        /*000a*/ 	.short	(.L_34 - .L_33)
.L_33:
        /*000c*/ 	.word	0x00000000
        /*0010*/ 	.short	0x0000
        /*0012*/ 	.short	0x0000
        /*0014*/ 	.byte	0x00, 0xf0, 0x01, 0x20


	//----- nvinfo : EIATTR_AT_ENTRY_FRAGMENTS
	.align		4
.L_34:
        /*0018*/ 	.byte	0x04, 0x4f
        /*001a*/ 	.short	(.L_36 - .L_35)


	//   ....[0]....
.L_35:
        /*001c*/ 	.word	0x00000007


	//----- nvinfo : EIATTR_RESERVED_SMEM_USED
	.align		4
.L_36:
        /*0020*/ 	.byte	0x01, 0x41
	.zero		2


	//----- nvinfo : EIATTR_SPARSE_MMA_MASK
	.align		4
        /*0024*/ 	.byte	0x03, 0x50
        /*0026*/ 	.short	0x0000


	//----- nvinfo : EIATTR_TCGEN05_2CTA_USED
	.align		4
        /*0028*/ 	.byte	0x01, 0x52
	.zero		2


	//----- nvinfo : EIATTR_MAXREG_COUNT
	.align		4
        /*002c*/ 	.byte	0x03, 0x1b
        /*002e*/ 	.short	0x00ff


	//----- nvinfo : EIATTR_NUM_BARRIERS
	.align		4
        /*0030*/ 	.byte	0x02, 0x4c
        /*0032*/ 	.byte	0x07
	.zero		1


	//----- nvinfo : EIATTR_EXTERNS
	.align		4
        /*0034*/ 	.byte	0x04, 0x0f
        /*0036*/ 	.short	(.L_38 - .L_37)


	//   ....[0]....
	.align		4
.L_37:
        /*0038*/ 	.word	index@(__assertfail)


	//----- nvinfo : EIATTR_MERCURY_ISA_VERSION
	.align		4
.L_38:
        /*003c*/ 	.byte	0x03, 0x5f
        /*003e*/ 	.short	0x0101


	//----- nvinfo : EIATTR_INT_WARP_WIDE_INSTR_OFFSETS
	.align		4
        /*0040*/ 	.byte	0x04, 0x31
        /*0042*/ 	.short	(.L_40 - .L_39)


	//   ....[0]....
.L_39:
        /*0044*/ 	.word	0x00000cd0


	//   ....[1]....
        /*0048*/ 	.word	0x00000d70


	//   ....[2]....
        /*004c*/ 	.word	0x00002090


	//   ....[3]....
        /*0050*/ 	.word	0x00003d00


	//   ....[4]....
        /*0054*/ 	.word	0x00003d20


	//   ....[5]....
        /*0058*/ 	.word	0x00003d50


	//   ....[6]....
        /*005c*/ 	.word	0x00004690


	//   ....[7]....
        /*0060*/ 	.word	0x00004700


	//   ....[8]....
        /*0064*/ 	.word	0x000047e0


	//   ....[9]....
        /*0068*/ 	.word	0x00004860


	//   ....[10]....
        /*006c*/ 	.word	0x00004970


	//   ....[11]....
        /*0070*/ 	.word	0x00004a00


	//   ....[12]....
        /*0074*/ 	.word	0x00004be0


	//   ....[13]....
        /*0078*/ 	.word	0x00004d40


	//----- nvinfo : EIATTR_COOP_GROUP_MASK_REGIDS
	.align		4
.L_40:
        /*007c*/ 	.byte	0x04, 0x29
        /*007e*/ 	.short	(.L_42 - .L_41)


	//   ....[0]....
.L_41:
        /*0080*/ 	.word	0xffffffff


	//   ....[1]....
        /*0084*/ 	.word	0xffffffff


	//   ....[2]....
        /*0088*/ 	.word	0xffffffff


	//   ....[3]....
        /*008c*/ 	.word	0xffffffff


	//   ....[4]....
        /*0090*/ 	.word	0xffffffff


	//   ....[5]....
        /*0094*/ 	.word	0xffffffff


	//   ....[6]....
        /*0098*/ 	.word	0xffffffff


	//   ....[7]....
        /*009c*/ 	.word	0xffffffff


	//   ....[8]....
        /*00a0*/ 	.word	0xffffffff


	//   ....[9]....
        /*00a4*/ 	.word	0xffffffff


	//   ....[10]....
        /*00a8*/ 	.word	0xffffffff


	//   ....[11]....
        /*00ac*/ 	.word	0xffffffff


	//   ....[12]....
        /*00b0*/ 	.word	0xffffffff


	//   ....[13]....
        /*00b4*/ 	.word	0xffffffff


	//----- nvinfo : EIATTR_COOP_GROUP_INSTR_OFFSETS
	.align		4
.L_42:
        /*00b8*/ 	.byte	0x04, 0x28
        /*00ba*/ 	.short	(.L_44 - .L_43)


	//   ....[0]....
.L_43:
        /*00bc*/ 	.word	0x000000c0


	//   ....[1]....
        /*00c0*/ 	.word	0x00000500


	//   ....[2]....
        /*00c4*/ 	.word	0x00000680


	//   ....[3]....
        /*00c8*/ 	.word	0x00000810


	//   ....[4]....
        /*00cc*/ 	.word	0x00000900


	//   ....[5]....
        /*00d0*/ 	.word	0x00000a60


	//   ....[6]....
        /*00d4*/ 	.word	0x00000bb0


	//   ....[7]....
        /*00d8*/ 	.word	0x00000df0


	//   ....[8]....
        /*00dc*/ 	.word	0x00001f70


	//   ....[9]....
        /*00e0*/ 	.word	0x00002d50


	//   ....[10]....
        /*00e4*/ 	.word	0x00003220


	//   ....[11]....
        /*00e8*/ 	.word	0x00003250


	//   ....[12]....
        /*00ec*/ 	.word	0x00003c00


	//   ....[13]....
        /*00f0*/ 	.word	0x00003e10


	//----- nvinfo : EIATTR_VRC_CTA_INIT_COUNT
	.align		4
.L_44:
        /*00f4*/ 	.byte	0x02, 0x4a
        /*00f6*/ 	.byte	0x80
	.zero		1


	//----- nvinfo : EIATTR_SYSCALL_OFFSETS
	.align		4
        /*00f8*/ 	.byte	0x04, 0x46
        /*00fa*/ 	.short	(.L_46 - .L_45)


	//   ....[0]....
.L_45:
        /*00fc*/ 	.word	0x000057b0


	//   ....[1]....
        /*0100*/ 	.word	0x000058f0


	//   ....[2]....
        /*0104*/ 	.word	0x00006150


	//   ....[3]....
        /*0108*/ 	.word	0x00007770


	//   ....[4]....
        /*010c*/ 	.word	0x00008d20


	//   ....[5]....
        /*0110*/ 	.word	0x0000a2f0


	//----- nvinfo : EIATTR_MBARRIER_INSTR_OFFSETS
	.align		4
.L_46:
        /*0114*/ 	.byte	0x04, 0x39
        /*0116*/ 	.short	(.L_48 - .L_47)


	//   ....[0]....
.L_47:
        /*0118*/ 	.word	0x000005f0
        /*011c*/ 	.word	0x000000ff
        /*0120*/ 	.word	0x00000000
        /*0124*/ 	.short	0x0100
        /*0126*/ 	.byte	0x08
	.zero		1


	//   ....[1]....
        /*0128*/ 	.word	0x00000600
        /*012c*/ 	.word	0x000000ff
        /*0130*/ 	.word	0x00000020
        /*0134*/ 	.short	0x0100
        /*0136*/ 	.byte	0x08
	.zero		1


	//   ....[2]....
        /*0138*/ 	.word	0x00000610
        /*013c*/ 	.word	0x000000ff
        /*0140*/ 	.word	0x00000008
        /*0144*/ 	.short	0x0100
        /*0146*/ 	.byte	0x08
	.zero		1


	//   ....[3]....
        /*0148*/ 	.word	0x00000620
        /*014c*/ 	.word	0x000000ff
        /*0150*/ 	.word	0x00000028
        /*0154*/ 	.short	0x0100
        /*0156*/ 	.byte	0x08
	.zero		1


	//   ....[4]....
        /*0158*/ 	.word	0x00000630
        /*015c*/ 	.word	0x000000ff
        /*0160*/ 	.word	0x00000010
        /*0164*/ 	.short	0x0100
        /*0166*/ 	.byte	0x08
	.zero		1


	//   ....[5]....
        /*0168*/ 	.word	0x00000640
        /*016c*/ 	.word	0x000000ff
        /*0170*/ 	.word	0x00000030
        /*0174*/ 	.short	0x0100
        /*0176*/ 	.byte	0x08
	.zero		1


	//   ....[6]....
        /*0178*/ 	.word	0x00000650
        /*017c*/ 	.word	0x000000ff
        /*0180*/ 	.word	0x00000018
        /*0184*/ 	.short	0x0100
        /*0186*/ 	.byte	0x08
	.zero		1


	//   ....[7]....
        /*0188*/ 	.word	0x00000660
        /*018c*/ 	.word	0x000000ff
        /*0190*/ 	.word	0x00000038
        /*0194*/ 	.short	0x0100
        /*0196*/ 	.byte	0x08
	.zero		1


	//   ....[8]....
        /*0198*/ 	.word	0x00000780
        /*019c*/ 	.word	0x000000ff
        /*01a0*/ 	.word	0x00000040
        /*01a4*/ 	.short	0x0100
        /*01a6*/ 	.byte	0x09
	.zero		1


	//   ....[9]....
        /*01a8*/ 	.word	0x00000790
        /*01ac*/ 	.word	0x000000ff
        /*01b0*/ 	.word	0x00000060
        /*01b4*/ 	.short	0x0100
        /*01b6*/ 	.byte	0x09
	.zero		1


	//   ....[10]....
        /*01b8*/ 	.word	0x000007a0
        /*01bc*/ 	.word	0x000000ff
        /*01c0*/ 	.word	0x00000048
        /*01c4*/ 	.short	0x0100
        /*01c6*/ 	.byte	0x09
	.zero		1


	//   ....[11]....
        /*01c8*/ 	.word	0x000007b0
        /*01cc*/ 	.word	0x000000ff
        /*01d0*/ 	.word	0x00000068
        /*01d4*/ 	.short	0x0100
        /*01d6*/ 	.byte	0x09
	.zero		1


	//   ....[12]....
        /*01d8*/ 	.word	0x000007c0
        /*01dc*/ 	.word	0x000000ff
        /*01e0*/ 	.word	0x00000050
        /*01e4*/ 	.short	0x0100
        /*01e6*/ 	.byte	0x09
	.zero		1


	//   ....[13]....
        /*01e8*/ 	.word	0x000007d0
        /*01ec*/ 	.word	0x000000ff
        /*01f0*/ 	.word	0x00000070
        /*01f4*/ 	.short	0x0100
        /*01f6*/ 	.byte	0x09
	.zero		1


	//   ....[14]....
        /*01f8*/ 	.word	0x000007e0
        /*01fc*/ 	.word	0x000000ff
        /*0200*/ 	.word	0x00000058
        /*0204*/ 	.short	0x0100
        /*0206*/ 	.byte	0x09
	.zero		1


	//   ....[15]....
        /*0208*/ 	.word	0x000007f0
        /*020c*/ 	.word	0x000000ff
        /*0210*/ 	.word	0x00000078
        /*0214*/ 	.short	0x0100
        /*0216*/ 	.byte	0x09
	.zero		1


	//   ....[16]....
        /*0218*/ 	.word	0x000008d0
        /*021c*/ 	.word	0x000000ff
        /*0220*/ 	.word	0x00000080
        /*0224*/ 	.short	0x0100
        /*0226*/ 	.byte	0x08
	.zero		1


	//   ....[17]....
        /*0228*/ 	.word	0x000008e0
        /*022c*/ 	.word	0x000000ff
        /*0230*/ 	.word	0x00000088
        /*0234*/ 	.short	0x0100
        /*0236*/ 	.byte	0x08
	.zero		1


	//   ....[18]....
        /*0238*/ 	.word	0x00000a10
        /*023c*/ 	.word	0x000000ff
        /*0240*/ 	.word	0x00000090
        /*0244*/ 	.short	0x0100
        /*0246*/ 	.byte	0x08
	.zero		1


	//   ....[19]....
        /*0248*/ 	.word	0x00000a20
        /*024c*/ 	.word	0x000000ff
        /*0250*/ 	.word	0x000000a0
        /*0254*/ 	.short	0x0100
        /*0256*/ 	.byte	0x08
	.zero		1


	//   ....[20]....
        /*0258*/ 	.word	0x00000a30
        /*025c*/ 	.word	0x000000ff
        /*0260*/ 	.word	0x00000098
        /*0264*/ 	.short	0x0100
        /*0266*/ 	.byte	0x08
	.zero		1


	//   ....[21]....
        /*0268*/ 	.word	0x00000a40
        /*026c*/ 	.word	0x000000ff
        /*0270*/ 	.word	0x000000a8
        /*0274*/ 	.short	0x0100
        /*0276*/ 	.byte	0x08
	.zero		1


	//   ....[22]....
        /*0278*/ 	.word	0x00000b60
        /*027c*/ 	.word	0x000000ff
        /*0280*/ 	.word	0x000000b0
        /*0284*/ 	.short	0x0100
        /*0286*/ 	.byte	0x09
	.zero		1


	//   ....[23]....
        /*0288*/ 	.word	0x00000b70
        /*028c*/ 	.word	0x000000ff
        /*0290*/ 	.word	0x000000c0
        /*0294*/ 	.short	0x0100
        /*0296*/ 	.byte	0x09
	.zero		1


	//   ....[24]....
        /*0298*/ 	.word	0x00000b80
        /*029c*/ 	.word	0x000000ff
        /*02a0*/ 	.word	0x000000b8
        /*02a4*/ 	.short	0x0100
        /*02a6*/ 	.byte	0x09
	.zero		1


	//   ....[25]....
        /*02a8*/ 	.word	0x00000b90
        /*02ac*/ 	.word	0x000000ff
        /*02b0*/ 	.word	0x000000c8
        /*02b4*/ 	.short	0x0100
        /*02b6*/ 	.byte	0x09
	.zero		1


	//   ....[26]....
        /*02b8*/ 	.word	0x00000c80
        /*02bc*/ 	.word	0x000000ff
        /*02c0*/ 	.word	0x000000d0
        /*02c4*/ 	.short	0x0100
        /*02c6*/ 	.byte	0x08
	.zero		1


	//   ....[27]....
        /*02c8*/ 	.word	0x00000c90
        /*02cc*/ 	.word	0x000000ff
        /*02d0*/ 	.word	0x000000e0
        /*02d4*/ 	.short	0x0100
        /*02d6*/ 	.byte	0x08
	.zero		1


	//   ....[28]....
        /*02d8*/ 	.word	0x00000ca0
        /*02dc*/ 	.word	0x000000ff
        /*02e0*/ 	.word	0x000000d8
        /*02e4*/ 	.short	0x0100
        /*02e6*/ 	.byte	0x08
	.zero		1


	//   ....[29]....
        /*02e8*/ 	.word	0x00000cb0
        /*02ec*/ 	.word	0x000000ff
        /*02f0*/ 	.word	0x000000e8
        /*02f4*/ 	.short	0x0100
        /*02f6*/ 	.byte	0x08
	.zero		1


	//   ....[30]....
        /*02f8*/ 	.word	0x00000da0
        /*02fc*/ 	.word	0x000000ff
        /*0300*/ 	.word	0x000000f0
        /*0304*/ 	.short	0x0100
        /*0306*/ 	.byte	0x07
	.zero		1


	//   ....[31]....
        /*0308*/ 	.word	0x000017a0
        /*030c*/ 	.word	0x00000003
        /*0310*/ 	.word	0x000000e0
        /*0314*/ 	.short	0x010a
        /*0316*/ 	.byte	0xff
	.zero		1


	//   ....[32]....
        /*0318*/ 	.word	0x000017d0
        /*031c*/ 	.word	0x00000003
        /*0320*/ 	.word	0x000000d0
        /*0324*/ 	.short	0x0101
        /*0326*/ 	.byte	0xff
	.zero		1


	//   ....[33]....
        /*0328*/ 	.word	0x000018d0
        /*032c*/ 	.word	0x000000ff
        /*0330*/ 	.word	0x00000020
        /*0334*/ 	.short	0x010a
        /*0336*/ 	.byte	0x08
	.zero		1


	//   ....[34]....
        /*0338*/ 	.word	0x00001990
        /*033c*/ 	.word	0x000000ff
        /*0340*/ 	.word	0x00000020
        /*0344*/ 	.short	0x010a
        /*0346*/ 	.byte	0x21
	.zero		1


	//   ....[35]....
        /*0348*/ 	.word	0x00001b50
        /*034c*/ 	.word	0x000000ff
        /*0350*/ 	.word	0x00000020
        /*0354*/ 	.short	0x010a
        /*0356*/ 	.byte	0x08
	.zero		1


	//   ....[36]....
        /*0358*/ 	.word	0x00001c30
        /*035c*/ 	.word	0x000000ff
        /*0360*/ 	.word	0x00000088
        /*0364*/ 	.short	0x0101
        /*0366*/ 	.byte	0x06
	.zero		1


	//   ....[37]....
        /*0368*/ 	.word	0x00001c50
        /*036c*/ 	.word	0x000000ff
        /*0370*/ 	.word	0x00000020
        /*0374*/ 	.short	0x010a
        /*0376*/ 	.byte	0x08
	.zero		1


	//   ....[38]....
        /*0378*/ 	.word	0x00001cd0
        /*037c*/ 	.word	0x000000ff
        /*0380*/ 	.word	0x00000020
        /*0384*/ 	.short	0x010a
        /*0386*/ 	.byte	0x11
	.zero		1


	//   ....[39]....
        /*0388*/ 	.word	0x00001e60
        /*038c*/ 	.word	0x000000ff
        /*0390*/ 	.word	0x00000020
        /*0394*/ 	.short	0x010a
        /*0396*/ 	.byte	0x08
	.zero		1


	//   ....[40]....
        /*0398*/ 	.word	0x00001fa0
        /*039c*/ 	.word	0x00000002
        /*03a0*/ 	.word	0x00000090
        /*03a4*/ 	.short	0x010a
        /*03a6*/ 	.byte	0xff
	.zero		1


	//   ....[41]....
        /*03a8*/ 	.word	0x00002060
        /*03ac*/ 	.word	0x00000002
        /*03b0*/ 	.word	0x00000000
        /*03b4*/ 	.short	0x0101
        /*03b6*/ 	.byte	0xff
	.zero		1


	//   ....[42]....
        /*03b8*/ 	.word	0x000025c0
        /*03bc*/ 	.word	0x000000ff
        /*03c0*/ 	.word	0x00000000
        /*03c4*/ 	.short	0x010a
        /*03c6*/ 	.byte	0x04
	.zero		1


	//   ....[43]....
        /*03c8*/ 	.word	0x00002650
        /*03cc*/ 	.word	0x000000ff
        /*03d0*/ 	.word	0x00000000
        /*03d4*/ 	.short	0x010a
        /*03d6*/ 	.byte	0x04
	.zero		1


	//   ....[44]....
        /*03d8*/ 	.word	0x000026e0
        /*03dc*/ 	.word	0x000000ff
        /*03e0*/ 	.word	0x00000000
        /*03e4*/ 	.short	0x010a
        /*03e6*/ 	.byte	0x04
	.zero		1


	//   ....[45]....
        /*03e8*/ 	.word	0x00002780
        /*03ec*/ 	.word	0x00000000
        /*03f0*/ 	.word	0x00000000
        /*03f4*/ 	.short	0x010a
        /*03f6*/ 	.byte	0xff
	.zero		1


	//   ....[46]....
        /*03f8*/ 	.word	0x000028b0
        /*03fc*/ 	.word	0x00000000
        /*0400*/ 	.word	0x000000d0
        /*0404*/ 	.short	0x010a
        /*0406*/ 	.byte	0xff
	.zero		1


	//   ....[47]....
        /*0408*/ 	.word	0x00002920
        /*040c*/ 	.word	0x00000004
        /*0410*/ 	.word	0x00000000
        /*0414*/ 	.short	0x0101
        /*0416*/ 	.byte	0xff
	.zero		1


	//   ....[48]....
        /*0418*/ 	.word	0x00002940
        /*041c*/ 	.word	0x000000ff
        /*0420*/ 	.word	0x000000a0
        /*0424*/ 	.short	0x010a
        /*0426*/ 	.byte	0x05
	.zero		1


	//   ....[49]....
        /*0428*/ 	.word	0x00002a60
        /*042c*/ 	.word	0x00000000
        /*0430*/ 	.word	0x00000090
        /*0434*/ 	.short	0x010a
        /*0436*/ 	.byte	0xff
	.zero		1


	//   ....[50]....
        /*0438*/ 	.word	0x00002b60
        /*043c*/ 	.word	0x00000000
        /*0440*/ 	.word	0x00000000
        /*0444*/ 	.short	0x0101
        /*0446*/ 	.byte	0xff
	.zero		1


	//   ....[51]....
        /*0448*/ 	.word	0x00002bf0
        /*044c*/ 	.word	0x000000ff
        /*0450*/ 	.word	0x000000a0
        /*0454*/ 	.short	0x0106
        /*0456*/ 	.byte	0x05
	.zero		1


	//   ....[52]....
        /*0458*/ 	.word	0x00002c10
        /*045c*/ 	.word	0x000000ff
        /*0460*/ 	.word	0x000000a0
        /*0464*/ 	.short	0x010a
        /*0466*/ 	.byte	0x05
	.zero		1


	//   ....[53]....
        /*0468*/ 	.word	0x00002ca0
        /*046c*/ 	.word	0x000000ff
        /*0470*/ 	.word	0x000000a0
        /*0474*/ 	.short	0x0106
        /*0476*/ 	.byte	0x04
	.zero		1


	//   ....[54]....
        /*0478*/ 	.word	0x00002ce0
        /*047c*/ 	.word	0x00000000
        /*0480*/ 	.word	0x000000a0
        /*0484*/ 	.short	0x010a
        /*0486*/ 	.byte	0xff
	.zero		1


	//   ....[55]....
        /*0488*/ 	.word	0x00002f20
        /*048c*/ 	.word	0x000000ff
        /*0490*/ 	.word	0x00000008
        /*0494*/ 	.short	0x010a
        /*0496*/ 	.byte	0x06
	.zero		1


	//   ....[56]....
        /*0498*/ 	.word	0x00002f40
        /*049c*/ 	.word	0x000000ff
        /*04a0*/ 	.word	0x00000008
        /*04a4*/ 	.short	0x010a
        /*04a6*/ 	.byte	0x06
	.zero		1


	//   ....[57]....
        /*04a8*/ 	.word	0x000030d0
        /*04ac*/ 	.word	0x000000ff
        /*04b0*/ 	.word	0x00000008
        /*04b4*/ 	.short	0x010a
        /*04b6*/ 	.byte	0x06
	.zero		1


	//   ....[58]....
        /*04b8*/ 	.word	0x000030f0
        /*04bc*/ 	.word	0x000000ff
        /*04c0*/ 	.word	0x00000008
        /*04c4*/ 	.short	0x010a
        /*04c6*/ 	.byte	0x06
	.zero		1


	//   ....[59]....
        /*04c8*/ 	.word	0x000031b0
        /*04cc*/ 	.word	0x000000ff
        /*04d0*/ 	.word	0x00000000
        /*04d4*/ 	.short	0x0101
        /*04d6*/ 	.byte	0x07
	.zero		1


	//   ....[60]....
        /*04d8*/ 	.word	0x00003490
        /*04dc*/ 	.word	0x00000000
        /*04e0*/ 	.word	0x00000090
        /*04e4*/ 	.short	0x010a
        /*04e6*/ 	.byte	0xff
	.zero		1


	//   ....[61]....
        /*04e8*/ 	.word	0x00003550
        /*04ec*/ 	.word	0x00000000
        /*04f0*/ 	.word	0x00000000
        /*04f4*/ 	.short	0x0101
        /*04f6*/ 	.byte	0xff
	.zero		1


	//   ....[62]....
        /*04f8*/ 	.word	0x00003600
        /*04fc*/ 	.word	0x000000ff
        /*0500*/ 	.word	0x00000000
        /*0504*/ 	.short	0x010a
        /*0506*/ 	.byte	0x06
	.zero		1


	//   ....[63]....
        /*0508*/ 	.word	0x00003610
        /*050c*/ 	.word	0x000000ff
        /*0510*/ 	.word	0x000000c0
        /*0514*/ 	.short	0x010a
        /*0516*/ 	.byte	0x0b
	.zero		1


	//   ....[64]....
        /*0518*/ 	.word	0x000036d0
        /*051c*/ 	.word	0x000000ff
        /*0520*/ 	.word	0x00000000
        /*0524*/ 	.short	0x010a
        /*0526*/ 	.byte	0x09
	.zero		1


	//   ....[65]....
        /*0528*/ 	.word	0x00003810
        /*052c*/ 	.word	0x000000ff
        /*0530*/ 	.word	0x00000000
        /*0534*/ 	.short	0x010a
        /*0536*/ 	.byte	0x06
	.zero		1


	//   ....[66]....
        /*0538*/ 	.word	0x00003a10
        /*053c*/ 	.word	0x000000ff
        /*0540*/ 	.word	0x00000000
        /*0544*/ 	.short	0x010a
        /*0546*/ 	.byte	0x05
	.zero		1


	//   ....[67]....
        /*0548*/ 	.word	0x00003ab0
        /*054c*/ 	.word	0x00000000
        /*0550*/ 	.word	0x00000000
        /*0554*/ 	.short	0x010a
        /*0556*/ 	.byte	0xff
	.zero		1


	//   ....[68]....
        /*0558*/ 	.word	0x00003af0
        /*055c*/ 	.word	0x00000000
        /*0560*/ 	.word	0x00000000
        /*0564*/ 	.short	0x010a
        /*0566*/ 	.byte	0xff
	.zero		1


	//   ....[69]....
        /*0568*/ 	.word	0x00003b60
        /*056c*/ 	.word	0x000000ff
        /*0570*/ 	.word	0x00000000
        /*0574*/ 	.short	0x0101
        /*0576*/ 	.byte	0x05
	.zero		1


	//   ....[70]....
        /*0578*/ 	.word	0x00003ba0
        /*057c*/ 	.word	0x000000ff
        /*0580*/ 	.word	0x000000f0
        /*0584*/ 	.short	0x010a
        /*0586*/ 	.byte	0x08
	.zero		1


	//   ....[71]....
        /*0588*/ 	.word	0x00003bf0
        /*058c*/ 	.word	0x000000ff
        /*0590*/ 	.word	0x00000000
        /*0594*/ 	.short	0x0101
        /*0596*/ 	.byte	0x05
	.zero		1


	//   ....[72]....
        /*0598*/ 	.word	0x00004040
        /*059c*/ 	.word	0x00000000
        /*05a0*/ 	.word	0x00000090
        /*05a4*/ 	.short	0x010a
        /*05a6*/ 	.byte	0xff
	.zero		1


	//   ....[73]....
        /*05a8*/ 	.word	0x00004100
        /*05ac*/ 	.word	0x00000000
        /*05b0*/ 	.word	0x00000000
        /*05b4*/ 	.short	0x0101
        /*05b6*/ 	.byte	0xff
	.zero		1


	//   ....[74]....
        /*05b8*/ 	.word	0x00004420
        /*05bc*/ 	.word	0x000000ff
        /*05c0*/ 	.word	0x00000088
        /*05c4*/ 	.short	0x010a
        /*05c6*/ 	.byte	0x07
	.zero		1


	//   ....[75]....
        /*05c8*/ 	.word	0x00004610
        /*05cc*/ 	.word	0x000000ff
        /*05d0*/ 	.word	0x00000060
        /*05d4*/ 	.short	0x010a
        /*05d6*/ 	.byte	0x07
	.zero		1


	//   ....[76]....
        /*05d8*/ 	.word	0x00004780
        /*05dc*/ 	.word	0x000000ff
        /*05e0*/ 	.word	0x00000040
        /*05e4*/ 	.short	0x010b
        /*05e6*/ 	.byte	0x07
	.zero		1


	//   ....[77]....
        /*05e8*/ 	.word	0x00004790
        /*05ec*/ 	.word	0x000000ff
        /*05f0*/ 	.word	0x00000000
        /*05f4*/ 	.short	0x0101
        /*05f6*/ 	.byte	0x08
	.zero		1


	//   ....[78]....
        /*05f8*/ 	.word	0x000047b0
        /*05fc*/ 	.word	0x000000ff
        /*0600*/ 	.word	0x00000068
        /*0604*/ 	.short	0x010a
        /*0606*/ 	.byte	0x07
	.zero		1


	//   ....[79]....
        /*0608*/ 	.word	0x00004910
        /*060c*/ 	.word	0x000000ff
        /*0610*/ 	.word	0x00000048
        /*0614*/ 	.short	0x010b
        /*0616*/ 	.byte	0x07
	.zero		1


	//   ....[80]....
        /*0618*/ 	.word	0x00004920
        /*061c*/ 	.word	0x000000ff
        /*0620*/ 	.word	0x00000000
        /*0624*/ 	.short	0x0101
        /*0626*/ 	.byte	0x08
	.zero		1


	//   ....[81]....
        /*0628*/ 	.word	0x00004930
        /*062c*/ 	.word	0x000000ff
        /*0630*/ 	.word	0x00000070
        /*0634*/ 	.short	0x010a
        /*0636*/ 	.byte	0x07
	.zero		1


	//   ....[82]....
        /*0638*/ 	.word	0x00004ad0
        /*063c*/ 	.word	0x000000ff
        /*0640*/ 	.word	0x00000050
        /*0644*/ 	.short	0x010b
        /*0646*/ 	.byte	0x07
	.zero		1


	//   ....[83]....
        /*0648*/ 	.word	0x00004b40
        /*064c*/ 	.word	0x000000ff
        /*0650*/ 	.word	0x00000000
        /*0654*/ 	.short	0x0101
        /*0656*/ 	.byte	0x08
	.zero		1


	//   ....[84]....
        /*0658*/ 	.word	0x00004b70
        /*065c*/ 	.word	0x000000ff
        /*0660*/ 	.word	0x00000078
        /*0664*/ 	.short	0x010a
        /*0666*/ 	.byte	0x07
	.zero		1


	//   ....[85]....
        /*0668*/ 	.word	0x00004d80
        /*066c*/ 	.word	0x000000ff
        /*0670*/ 	.word	0x00000058
        /*0674*/ 	.short	0x010b
        /*0676*/ 	.byte	0x07
	.zero		1


	//   ....[86]....
        /*0678*/ 	.word	0x00004da0
        /*067c*/ 	.word	0x000000ff
        /*0680*/ 	.word	0x00000000
        /*0684*/ 	.short	0x0101
        /*0686*/ 	.byte	0x0d
	.zero		1


	//   ....[87]....
        /*0688*/ 	.word	0x00004dd0
        /*068c*/ 	.word	0x000000ff
        /*0690*/ 	.word	0x00000060
        /*0694*/ 	.short	0x010a
        /*0696*/ 	.byte	0x07
	.zero		1


	//   ....[88]....
        /*0698*/ 	.word	0x00004df0
        /*069c*/ 	.word	0x000000ff
        /*06a0*/ 	.word	0x00000068
        /*06a4*/ 	.short	0x010a
        /*06a6*/ 	.byte	0x07
	.zero		1


	//   ....[89]....
        /*06a8*/ 	.word	0x00004e10
        /*06ac*/ 	.word	0x000000ff
        /*06b0*/ 	.word	0x00000070
        /*06b4*/ 	.short	0x010a
        /*06b6*/ 	.byte	0x07
	.zero		1


	//   ....[90]....
        /*06b8*/ 	.word	0x00004e50
        /*06bc*/ 	.word	0x00000000
        /*06c0*/ 	.word	0x00000078
        /*06c4*/ 	.short	0x010a
        /*06c6*/ 	.byte	0xff
	.zero		1


	//   ....[91]....
        /*06c8*/ 	.word	0x00005180
        /*06cc*/ 	.word	0x00000000
        /*06d0*/ 	.word	0x00000090
        /*06d4*/ 	.short	0x010a
        /*06d6*/ 	.byte	0xff
	.zero		1


	//   ....[92]....
        /*06d8*/ 	.word	0x00005290
        /*06dc*/ 	.word	0x00000000
        /*06e0*/ 	.word	0x00000000
        /*06e4*/ 	.short	0x0101
        /*06e6*/ 	.byte	0xff
	.zero		1


	//   ....[93]....
        /*06e8*/ 	.word	0x00005cf0
        /*06ec*/ 	.word	0x00000003
        /*06f0*/ 	.word	0x00000040
        /*06f4*/ 	.short	0x010a
        /*06f6*/ 	.byte	0xff
	.zero		1


	//   ....[94]....
        /*06f8*/ 	.word	0x00005d30
        /*06fc*/ 	.word	0x000000bf
        /*0700*/ 	.word	0x000000b0
        /*0704*/ 	.short	0x010a
        /*0706*/ 	.byte	0xff
	.zero		1


	//   ....[95]....
        /*0708*/ 	.word	0x00005e60
        /*070c*/ 	.word	0x00000003
        /*0710*/ 	.word	0x00000040
        /*0714*/ 	.short	0x010a
        /*0716*/ 	.byte	0xff
	.zero		1


	//   ....[96]....
        /*0718*/ 	.word	0x00005fc0
        /*071c*/ 	.word	0x00000000
        /*0720*/ 	.word	0x00000000
        /*0724*/ 	.short	0x0101
        /*0726*/ 	.byte	0xff
	.zero		1


	//   ....[97]....
        /*0728*/ 	.word	0x00006020
        /*072c*/ 	.word	0x000000bf
        /*0730*/ 	.word	0x000000b0
        /*0734*/ 	.short	0x010a
        /*0736*/ 	.byte	0xff
	.zero		1


	//   ....[98]....
        /*0738*/ 	.word	0x000073d0
        /*073c*/ 	.word	0x000000ce
        /*0740*/ 	.word	0x00000040
        /*0744*/ 	.short	0x010a
        /*0746*/ 	.byte	0xff
	.zero		1


	//   ....[99]....
        /*0748*/ 	.word	0x000074a0
        /*074c*/ 	.word	0x000000ce
        /*0750*/ 	.word	0x00000040
        /*0754*/ 	.short	0x010a
        /*0756*/ 	.byte	0xff
	.zero		1


	//   ....[100]....
        /*0758*/ 	.word	0x000075e0
        /*075c*/ 	.word	0x00000003
        /*0760*/ 	.word	0x00000000
        /*0764*/ 	.short	0x0101
        /*0766*/ 	.byte	0xff
	.zero		1


	//   ....[101]....
        /*0768*/ 	.word	0x00008980
        /*076c*/ 	.word	0x00000000
        /*0770*/ 	.word	0x00000040
        /*0774*/ 	.short	0x010a
        /*0776*/ 	.byte	0xff
	.zero		1


	//   ....[102]....
        /*0778*/ 	.word	0x00008a50
        /*077c*/ 	.word	0x00000000
        /*0780*/ 	.word	0x00000040
        /*0784*/ 	.short	0x010a
        /*0786*/ 	.byte	0xff
	.zero		1


	//   ....[103]....
        /*0788*/ 	.word	0x00008bb0
        /*078c*/ 	.word	0x00000000
        /*0790*/ 	.word	0x00000000
        /*0794*/ 	.short	0x0101
        /*0796*/ 	.byte	0xff
	.zero		1


	//   ....[104]....
        /*0798*/ 	.word	0x00009f60
        /*079c*/ 	.word	0x00000000
        /*07a0*/ 	.word	0x00000040
        /*07a4*/ 	.short	0x010a
        /*07a6*/ 	.byte	0xff
	.zero		1


	//   ....[105]....
        /*07a8*/ 	.word	0x0000a030
        /*07ac*/ 	.word	0x00000000
        /*07b0*/ 	.word	0x00000040
        /*07b4*/ 	.short	0x010a
        /*07b6*/ 	.byte	0xff
	.zero		1


	//   ....[106]....
        /*07b8*/ 	.word	0x0000a190
        /*07bc*/ 	.word	0x00000000
        /*07c0*/ 	.word	0x00000000
        /*07c4*/ 	.short	0x0101
        /*07c6*/ 	.byte	0xff
	.zero		1


	//   ....[107]....
        /*07c8*/ 	.word	0x0000a5a0
        /*07cc*/ 	.word	0x000000bf
        /*07d0*/ 	.word	0x00000000
        /*07d4*/ 	.short	0x0101
        /*07d6*/ 	.byte	0xff
	.zero		1


	//   ....[108]....
        /*07d8*/ 	.word	0x0000b5f0
        /*07dc*/ 	.word	0x00000003
        /*07e0*/ 	.word	0x000000e0
        /*07e4*/ 	.short	0x010a
        /*07e6*/ 	.byte	0xff
	.zero		1


	//   ....[109]....
        /*07e8*/ 	.word	0x0000b650
        /*07ec*/ 	.word	0x00000002
        /*07f0*/ 	.word	0x00000020
        /*07f4*/ 	.short	0x010a
        /*07f6*/ 	.byte	0xff
	.zero		1


	//   ....[110]....
        /*07f8*/ 	.word	0x0000b6b0
        /*07fc*/ 	.word	0x00000002
        /*0800*/ 	.word	0x00000020
        /*0804*/ 	.short	0x010a
        /*0806*/ 	.byte	0xff
	.zero		1


	//   ....[111]....
        /*0808*/ 	.word	0x0000b700
        /*080c*/ 	.word	0x00000002
        /*0810*/ 	.word	0x00000090
        /*0814*/ 	.short	0x010a
        /*0816*/ 	.byte	0xff
	.zero		1


	//   ....[112]....
        /*0818*/ 	.word	0x0000b760
        /*081c*/ 	.word	0x00000000
        /*0820*/ 	.word	0x00000000
        /*0824*/ 	.short	0x010a
        /*0826*/ 	.byte	0xff
	.zero		1


	//   ....[113]....
        /*0828*/ 	.word	0x0000b7c0
        /*082c*/ 	.word	0x00000000
        /*0830*/ 	.word	0x00000000
        /*0834*/ 	.short	0x010a
        /*0836*/ 	.byte	0xff
	.zero		1


	//   ....[114]....
        /*0838*/ 	.word	0x0000b820
        /*083c*/ 	.word	0x00000000
        /*0840*/ 	.word	0x00000000
        /*0844*/ 	.short	0x010a
        /*0846*/ 	.byte	0xff
	.zero		1


	//   ....[115]....
        /*0848*/ 	.word	0x0000b870
        /*084c*/ 	.word	0x00000000
        /*0850*/ 	.word	0x000000d0
        /*0854*/ 	.short	0x010a
        /*0856*/ 	.byte	0xff
	.zero		1


	//   ....[116]....
        /*0858*/ 	.word	0x0000b8d0
        /*085c*/ 	.word	0x00000000
        /*0860*/ 	.word	0x000000a0
        /*0864*/ 	.short	0x010a
        /*0866*/ 	.byte	0xff
	.zero		1


	//   ....[117]....
        /*0868*/ 	.word	0x0000b920
        /*086c*/ 	.word	0x00000000
        /*0870*/ 	.word	0x00000090
        /*0874*/ 	.short	0x010a
        /*0876*/ 	.byte	0xff
	.zero		1


	//   ....[118]....
        /*0878*/ 	.word	0x0000b980
        /*087c*/ 	.word	0x00000000
        /*0880*/ 	.word	0x000000a0
        /*0884*/ 	.short	0x010a
        /*0886*/ 	.byte	0xff
	.zero		1


	//   ....[119]....
        /*0888*/ 	.word	0x0000b9e0
        /*088c*/ 	.word	0x00000004
        /*0890*/ 	.word	0x00000008
        /*0894*/ 	.short	0x010a
        /*0896*/ 	.byte	0xff
	.zero		1


	//   ....[120]....
        /*0898*/ 	.word	0x0000bac0
        /*089c*/ 	.word	0x00000002
        /*08a0*/ 	.word	0x00000008
        /*08a4*/ 	.short	0x010a
        /*08a6*/ 	.byte	0xff
	.zero		1


	//   ....[121]....
        /*08a8*/ 	.word	0x0000bb10
        /*08ac*/ 	.word	0x00000000
        /*08b0*/ 	.word	0x00000090
        /*08b4*/ 	.short	0x010a
        /*08b6*/ 	.byte	0xff
	.zero		1


	//   ....[122]....
        /*08b8*/ 	.word	0x0000bb70
        /*08bc*/ 	.word	0x00000000
        /*08c0*/ 	.word	0x000000c0
        /*08c4*/ 	.short	0x010a
        /*08c6*/ 	.byte	0xff
	.zero		1


	//   ....[123]....
        /*08c8*/ 	.word	0x0000bbd0
        /*08cc*/ 	.word	0x00000000
        /*08d0*/ 	.word	0x00000000
        /*08d4*/ 	.short	0x010a
        /*08d6*/ 	.byte	0xff
	.zero		1


	//   ....[124]....
        /*08d8*/ 	.word	0x0000bc30
        /*08dc*/ 	.word	0x00000000
        /*08e0*/ 	.word	0x00000000
        /*08e4*/ 	.short	0x010a
        /*08e6*/ 	.byte	0xff
	.zero		1


	//   ....[125]....
        /*08e8*/ 	.word	0x0000bc90
        /*08ec*/ 	.word	0x00000000
        /*08f0*/ 	.word	0x000000f0
        /*08f4*/ 	.short	0x010a
        /*08f6*/ 	.byte	0xff
	.zero		1


	//   ....[126]....
        /*08f8*/ 	.word	0x0000bce0
        /*08fc*/ 	.word	0x00000000
        /*0900*/ 	.word	0x00000090
        /*0904*/ 	.short	0x010a
        /*0906*/ 	.byte	0xff
	.zero		1


	//   ....[127]....
        /*0908*/ 	.word	0x0000bd40
        /*090c*/ 	.word	0x00000000
        /*0910*/ 	.word	0x00000088
        /*0914*/ 	.short	0x010a
        /*0916*/ 	.byte	0xff
	.zero		1


	//   ....[128]....
        /*0918*/ 	.word	0x0000bda0
        /*091c*/ 	.word	0x00000003
        /*0920*/ 	.word	0x00000060
        /*0924*/ 	.short	0x010a
        /*0926*/ 	.byte	0xff
	.zero		1


	//   ....[129]....
        /*0928*/ 	.word	0x0000be00
        /*092c*/ 	.word	0x00000003
        /*0930*/ 	.word	0x00000068
        /*0934*/ 	.short	0x010a
        /*0936*/ 	.byte	0xff
	.zero		1


	//   ....[130]....
        /*0938*/ 	.word	0x0000be60
        /*093c*/ 	.word	0x00000003
        /*0940*/ 	.word	0x00000070
        /*0944*/ 	.short	0x010a
        /*0946*/ 	.byte	0xff
	.zero		1


	//   ....[131]....
        /*0948*/ 	.word	0x0000bec0
        /*094c*/ 	.word	0x00000003
        /*0950*/ 	.word	0x00000078
        /*0954*/ 	.short	0x010a
        /*0956*/ 	.byte	0xff
	.zero		1


	//   ....[132]....
        /*0958*/ 	.word	0x0000bf20
        /*095c*/ 	.word	0x00000000
        /*0960*/ 	.word	0x00000060
        /*0964*/ 	.short	0x010a
        /*0966*/ 	.byte	0xff
	.zero		1


	//   ....[133]....
        /*0968*/ 	.word	0x0000bf80
        /*096c*/ 	.word	0x00000000
        /*0970*/ 	.word	0x00000068
        /*0974*/ 	.short	0x010a
        /*0976*/ 	.byte	0xff
	.zero		1


	//   ....[134]....
        /*0978*/ 	.word	0x0000bfe0
        /*097c*/ 	.word	0x00000000
        /*0980*/ 	.word	0x00000070
        /*0984*/ 	.short	0x010a
        /*0986*/ 	.byte	0xff
	.zero		1


	//   ....[135]....
        /*0988*/ 	.word	0x0000c030
        /*098c*/ 	.word	0x00000000
        /*0990*/ 	.word	0x00000090
        /*0994*/ 	.short	0x010a
        /*0996*/ 	.byte	0xff
	.zero		1


	//   ....[136]....
        /*0998*/ 	.word	0x0000c080
        /*099c*/ 	.word	0x00000003
        /*09a0*/ 	.word	0x00000040
        /*09a4*/ 	.short	0x010a
        /*09a6*/ 	.byte	0xff
	.zero		1


	//   ....[137]....
        /*09a8*/ 	.word	0x0000c0d0
        /*09ac*/ 	.word	0x000000bf
        /*09b0*/ 	.word	0x000000b0
        /*09b4*/ 	.short	0x010a
        /*09b6*/ 	.byte	0xff
	.zero		1


	//   ....[138]....
        /*09b8*/ 	.word	0x0000c120
        /*09bc*/ 	.word	0x000000ce
        /*09c0*/ 	.word	0x00000040
        /*09c4*/ 	.short	0x010a
        /*09c6*/ 	.byte	0xff
	.zero		1


	//   ....[139]....
        /*09c8*/ 	.word	0x0000c170
        /*09cc*/ 	.word	0x00000000
        /*09d0*/ 	.word	0x00000040
        /*09d4*/ 	.short	0x010a
        /*09d6*/ 	.byte	0xff
	.zero		1


	//   ....[140]....
        /*09d8*/ 	.word	0x0000c1c0
        /*09dc*/ 	.word	0x00000000
        /*09e0*/ 	.word	0x00000040
        /*09e4*/ 	.short	0x010a
        /*09e6*/ 	.byte	0xff
	.zero		1


	//----- nvinfo : EIATTR_NUM_MBARRIERS
	.align		4
.L_48:
        /*09e8*/ 	.byte	0x03, 0x38
        /*09ea*/ 	.short	0x001f


	//----- nvinfo : EIATTR_EXIT_INSTR_OFFSETS
	.align		4
        /*09ec*/ 	.byte	0x04, 0x1c
        /*09ee*/ 	.short	(.L_50 - .L_49)


	//   ....[0]....
.L_49:
        /*09f0*/ 	.word	0x000027b0


	//   ....[1]....
        /*09f4*/ 	.word	0x00002cb0


	//   ....[2]....
        /*09f8*/ 	.word	0x00002d10


	//   ....[3]....
        /*09fc*/ 	.word	0x00003e20


	//   ....[4]....
        /*0a00*/ 	.word	0x00004e80


	//   ....[5]....
        /*0a04*/ 	.word	0x00004ec0


	//   ....[6]....
        /*0a08*/ 	.word	0x0000b5e0


	//----- nvinfo : EIATTR_MAX_THREADS
	.align		4
.L_50:
        /*0a0c*/ 	.byte	0x04, 0x05
        /*0a0e*/ 	.short	(.L_52 - .L_51)
.L_51:
        /*0a10*/ 	.word	0x00000100
        /*0a14*/ 	.word	0x00000001
        /*0a18*/ 	.word	0x00000001


	//----- nvinfo : EIATTR_CRS_STACK_SIZE
	.align		4
.L_52:
        /*0a1c*/ 	.byte	0x04, 0x1e
        /*0a1e*/ 	.short	(.L_54 - .L_53)
.L_53:
        /*0a20*/ 	.word	0x00000000


	//----- nvinfo : EIATTR_CBANK_PARAM_SIZE
	.align		4
.L_54:
        /*0a24*/ 	.byte	0x03, 0x19
        /*0a26*/ 	.short	0x0800


	//----- nvinfo : EIATTR_PARAM_CBANK
	.align		4
        /*0a28*/ 	.byte	0x04, 0x0a
        /*0a2a*/ 	.short	(.L_56 - .L_55)
	.align		4
.L_55:
        /*0a2c*/ 	.word	index@(.nv.constant0._ZN7cutlass13device_kernelINS_4gemm6kernel13GemmUniversalIN4cute5tupleIJiiiiEEENS1_10collective13CollectiveMmaINS1_35MainloopSm100TmaUmmaWarpSpecializedILi4ELi2ELi2ENS5_IJNS4_1CILi2EEENSA_ILi1EEESC_EEEEENS5_IJNSA_ILi256EEESF_NSA_ILi32EEEEEENS_12float_e4m3_tENS5_IJlSC_lEEESI_SJ_NS4_8TiledMMAINS4_8MMA_AtomIJNS4_10MMA_TraitsINS4_25SM100_MMA_F8F6F4_2x1SM_SSEJSI_SI_fSF_SF_NS4_17integral_constantINS4_4UMMA5MajorELSQ_0EEESR_NSO_INSP_7ScaleInELSS_0EEEST_EEEEEENS4_6LayoutINS5_IJSC_SC_SC_EEENS5_IJNSA_ILi0EEESY_SY_EEEEENS5_IJNS4_10UnderscoreES11_S11_EEEEENS4_18SM100_TMA_2SM_LOADENS4_14ComposedLayoutINS4_7SwizzleILi1ELi4ELi3EEENS4_18smem_ptr_flag_bitsILi8EEENSW_INS5_IJNSA_ILi8EEESG_EEENS5_IJSG_SC_EEEEEEEvNS4_8identityES14_S1E_vS1F_EENS_8epilogue10collective18CollectiveEpilogueINS1H_23Sm100TmaWarpSpecializedILi4ELi2ELi64ELb0ELb0EEEJNS5_IJNSA_ILi128EEESF_SG_EEENS5_IJNSW_IS1M_SC_EENSW_INSA_ILi64EEESC_EEEEESI_SJ_SI_SJ_NS1H_6fusion15FusionCallbacksIS1L_NS1S_17LinearCombinationISI_fSI_fLNS_15FloatRoundStyleE2EEES1N_S1R_JEEENS4_5SM1004TMEM4LOAD26SM100_TMEM_LOAD_32dp32b64xENS4_13SM90_TMA_LOADENS15_INS16_ILi2ELi4ELi3EEES19_NSW_INS5_IJS1A_S1P_EEENS5_IJS1P_SC_EEEEEEENS4_39AutoVectorizingCopyWithAssumedAlignmentILi128EEENS4_14SM90_TMA_STOREES27_S29_S29_EEEvvEEEEvNT_6ParamsE)
        /*0a30*/ 	.short	0x0380
        /*0a32*/ 	.short	0x0800


	//----- nvinfo : EIATTR_SW_WAR
	.align		4
.L_56:
        /*0a34*/ 	.byte	0x04, 0x36
        /*0a36*/ 	.short	(.L_58 - .L_57)
.L_57:
        /*0a38*/ 	.word	0x00000008
.L_58:


//--------------------- .nv.callgraph             --------------------------
	.section	.nv.callgraph,"",@"SHT_CUDA_CALLGRAPH"
	.align	4
	.sectionentsize	8
	.align		4
        /*0000*/ 	.word	0x00000000
	.align		4
        /*0004*/ 	.word	0xffffffff
	.align		4
        /*0008*/ 	.word	index@(_ZN7cutlass13device_kernelINS_4gemm6kernel13GemmUniversalIN4cute5tupleIJiiiiEEENS1_10collective13CollectiveMmaINS1_35MainloopSm100TmaUmmaWarpSpecializedILi4ELi2ELi2ENS5_IJNS4_1CILi2EEENSA_ILi1EEESC_EEEEENS5_IJNSA_ILi256EEESF_NSA_ILi32EEEEEENS_12float_e4m3_tENS5_IJlSC_lEEESI_SJ_NS4_8TiledMMAINS4_8MMA_AtomIJNS4_10MMA_TraitsINS4_25SM100_MMA_F8F6F4_2x1SM_SSEJSI_SI_fSF_SF_NS4_17integral_constantINS4_4UMMA5MajorELSQ_0EEESR_NSO_INSP_7ScaleInELSS_0EEEST_EEEEEENS4_6LayoutINS5_IJSC_SC_SC_EEENS5_IJNSA_ILi0EEESY_SY_EEEEENS5_IJNS4_10UnderscoreES11_S11_EEEEENS4_18SM100_TMA_2SM_LOADENS4_14ComposedLayoutINS4_7SwizzleILi1ELi4ELi3EEENS4_18smem_ptr_flag_bitsILi8EEENSW_INS5_IJNSA_ILi8EEESG_EEENS5_IJSG_SC_EEEEEEEvNS4_8identityES14_S1E_vS1F_EENS_8epilogue10collective18CollectiveEpilogueINS1H_23Sm100TmaWarpSpecializedILi4ELi2ELi64ELb0ELb0EEEJNS5_IJNSA_ILi128EEESF_SG_EEENS5_IJNSW_IS1M_SC_EENSW_INSA_ILi64EEESC_EEEEESI_SJ_SI_SJ_NS1H_6fusion15FusionCallbacksIS1L_NS1S_17LinearCombinationISI_fSI_fLNS_15FloatRoundStyleE2EEES1N_S1R_JEEENS4_5SM1004TMEM4LOAD26SM100_TMEM_LOAD_32dp32b64xENS4_13SM90_TMA_LOADENS15_INS16_ILi2ELi4ELi3EEES19_NSW_INS5_IJS1A_S1P_EEENS5_IJS1P_SC_EEEEEEENS4_39AutoVectorizingCopyWithAssumedAlignmentILi128EEENS4_14SM90_TMA_STOREES27_S29_S29_EEEvvEEEEvNT_6ParamsE)
	.align		4
        /*000c*/ 	.word	index@(__assertfail)
	.align		4
        /*0010*/ 	.word	0x00000000
	.align		4
        /*0014*/ 	.word	0xfffffffe
	.align		4
        /*0018*/ 	.word	0x00000000
	.align		4
        /*001c*/ 	.word	0xfffffffd
	.align		4
        /*0020*/ 	.word	0x00000000
	.align		4
        /*0024*/ 	.word	0xfffffffc


//--------------------- .nv.constant4             --------------------------
	.section	.nv.constant4,"a",@progbits
	.align	8
	.align		8
.nv.constant4:
        /*0000*/ 	.dword	__assertfail
	.align		8
        /*0008*/ 	.dword	__unnamed_1
	.align		8
        /*0010*/ 	.dword	__unnamed_2
	.align		8
        /*0018*/ 	.dword	__unnamed_3
	.align		8
        /*0020*/ 	.dword	_ZN39_INTERNAL_e77322a0_4_k_cu_b910bad1_86054cuda3std3__45__cpo5beginE
	.align		8
        /*0028*/ 	.dword	_ZN39_INTERNAL_e77322a0_4_k_cu_b910bad1_86054cuda3std3__45__cpo3endE
	.align		8
        /*0030*/ 	.dword	_ZN39_INTERNAL_e77322a0_4_k_cu_b910bad1_86054cuda3std3__45__cpo6cbeginE
	.align		8
        /*0038*/ 	.dword	_ZN39_INTERNAL_e77322a0_4_k_cu_b910bad1_86054cuda3std3__45__cpo4cendE
	.align		8
        /*0040*/ 	.dword	_ZN39_INTERNAL_e77322a0_4_k_cu_b910bad1_86054cuda3std3__441_GLOBAL__N__e77322a0_4_k_cu_b910bad1_86056ignoreE
	.align		8
        /*0048*/ 	.dword	_ZN39_INTERNAL_e77322a0_4_k_cu_b910bad1_86054cuda3std3__419piecewise_constructE
	.align		8
        /*0050*/ 	.dword	_ZN39_INTERNAL_e77322a0_4_k_cu_b910bad1_86054cuda3std3__48in_placeE
	.align		8
        /*0058*/ 	.dword	_ZN39_INTERNAL_e77322a0_4_k_cu_b910bad1_86054cuda3std6ranges3__45__cpo4swapE
	.align		8
        /*0060*/ 	.dword	_ZN39_INTERNAL_e77322a0_4_k_cu_b910bad1_86054cuda3std6ranges3__45__cpo9iter_moveE
	.align		8
        /*0068*/ 	.dword	_ZN39_INTERNAL_e77322a0_4_k_cu_b910bad1_86054cute7productE
	.align		8
        /*0070*/ 	.dword	_ZN39_INTERNAL_e77322a0_4_k_cu_b910bad1_86054cute1_E
	.align		8
        /*0078*/ 	.dword	$str$25
	.align		8
        /*0080*/ 	.dword	$str$26
	.align		8
        /*0088*/ 	.dword	$str$27
	.align		8
        /*0090*/ 	.dword	$str$28


//--------------------- .text._ZN7cutlass13device_kernelINS_4gemm6kernel13GemmUniversalIN4cute5tupleIJiiiiEEENS1_10collective13CollectiveMmaINS1_35MainloopSm100TmaUmmaWarpSpecializedILi4ELi2ELi2ENS5_IJNS4_1CILi2EEENSA_ILi1EEESC_EEEEENS5_IJNSA_ILi256EEESF_NSA_ILi32EEEEEENS_12float_e4m3_tENS5_IJlSC_lEEESI_SJ_NS4_8TiledMMAINS4_8MMA_AtomIJNS4_10MMA_TraitsINS4_25SM100_MMA_F8F6F4_2x1SM_SSEJSI_SI_fSF_SF_NS4_17integral_constantINS4_4UMMA5MajorELSQ_0EEESR_NSO_INSP_7ScaleInELSS_0EEEST_EEEEEENS4_6LayoutINS5_IJSC_SC_SC_EEENS5_IJNSA_ILi0EEESY_SY_EEEEENS5_IJNS4_10UnderscoreES11_S11_EEEEENS4_18SM100_TMA_2SM_LOADENS4_14ComposedLayoutINS4_7SwizzleILi1ELi4ELi3EEENS4_18smem_ptr_flag_bitsILi8EEENSW_INS5_IJNSA_ILi8EEESG_EEENS5_IJSG_SC_EEEEEEEvNS4_8identityES14_S1E_vS1F_EENS_8epilogue10collective18CollectiveEpilogueINS1H_23Sm100TmaWarpSpecializedILi4ELi2ELi64ELb0ELb0EEEJNS5_IJNSA_ILi128EEESF_SG_EEENS5_IJNSW_IS1M_SC_EENSW_INSA_ILi64EEESC_EEEEESI_SJ_SI_SJ_NS1H_6fusion15FusionCallbacksIS1L_NS1S_17LinearCombinationISI_fSI_fLNS_15FloatRoundStyleE2EEES1N_S1R_JEEENS4_5SM1004TMEM4LOAD26SM100_TMEM_LOAD_32dp32b64xENS4_13SM90_TMA_LOADENS15_INS16_ILi2ELi4ELi3EEES19_NSW_INS5_IJS1A_S1P_EEENS5_IJS1P_SC_EEEEEEENS4_39AutoVectorizingCopyWithAssumedAlignmentILi128EEENS4_14SM90_TMA_STOREES27_S29_S29_EEEvvEEEEvNT_6ParamsE --------------------------
	.section	.text._ZN7cutlass13device_kernelINS_4gemm6kernel13GemmUniversalIN4cute5tupleIJiiiiEEENS1_10collective13CollectiveMmaINS1_35MainloopSm100TmaUmmaWarpSpecializedILi4ELi2ELi2ENS5_IJNS4_1CILi2EEENSA_ILi1EEESC_EEEEENS5_IJNSA_ILi256EEESF_NSA_ILi32EEEEEENS_12float_e4m3_tENS5_IJlSC_lEEESI_SJ_NS4_8TiledMMAINS4_8MMA_AtomIJNS4_10MMA_TraitsINS4_25SM100_MMA_F8F6F4_2x1SM_SSEJSI_SI_fSF_SF_NS4_17integral_constantINS4_4UMMA5MajorELSQ_0EEESR_NSO_INSP_7ScaleInELSS_0EEEST_EEEEEENS4_6LayoutINS5_IJSC_SC_SC_EEENS5_IJNSA_ILi0EEESY_SY_EEEEENS5_IJNS4_10UnderscoreES11_S11_EEEEENS4_18SM100_TMA_2SM_LOADENS4_14ComposedLayoutINS4_7SwizzleILi1ELi4ELi3EEENS4_18smem_ptr_flag_bitsILi8EEENSW_INS5_IJNSA_ILi8EEESG_EEENS5_IJSG_SC_EEEEEEEvNS4_8identityES14_S1E_vS1F_EENS_8epilogue10collective18CollectiveEpilogueINS1H_23Sm100TmaWarpSpecializedILi4ELi2ELi64ELb0ELb0EEEJNS5_IJNSA_ILi128EEESF_SG_EEENS5_IJNSW_IS1M_SC_EENSW_INSA_ILi64EEESC_EEEEESI_SJ_SI_SJ_NS1H_6fusion15FusionCallbacksIS1L_NS1S_17LinearCombinationISI_fSI_fLNS_15FloatRoundStyleE2EEES1N_S1R_JEEENS4_5SM1004TMEM4LOAD26SM100_TMEM_LOAD_32dp32b64xENS4_13SM90_TMA_LOADENS15_INS16_ILi2ELi4ELi3EEES19_NSW_INS5_IJS1A_S1P_EEENS5_IJS1P_SC_EEEEEEENS4_39AutoVectorizingCopyWithAssumedAlignmentILi128EEENS4_14SM90_TMA_STOREES27_S29_S29_EEEvvEEEEvNT_6ParamsE,"ax",@progbits
	.align	128
.text._ZN7cutlass13device_kernelINS_4gemm6kernel13GemmUniversalIN4cute5tupleIJiiiiEEENS1_10collective13CollectiveMmaINS1_35MainloopSm100TmaUmmaWarpSpecializedILi4ELi2ELi2ENS5_IJNS4_1CILi2EEENSA_ILi1EEESC_EEEEENS5_IJNSA_ILi256EEESF_NSA_ILi32EEEEEENS_12float_e4m3_tENS5_IJlSC_lEEESI_SJ_NS4_8TiledMMAINS4_8MMA_AtomIJNS4_10MMA_TraitsINS4_25SM100_MMA_F8F6F4_2x1SM_SSEJSI_SI_fSF_SF_NS4_17integral_constantINS4_4UMMA5MajorELSQ_0EEESR_NSO_INSP_7ScaleInELSS_0EEEST_EEEEEENS4_6LayoutINS5_IJSC_SC_SC_EEENS5_IJNSA_ILi0EEESY_SY_EEEEENS5_IJNS4_10UnderscoreES11_S11_EEEEENS4_18SM100_TMA_2SM_LOADENS4_14ComposedLayoutINS4_7SwizzleILi1ELi4ELi3EEENS4_18smem_ptr_flag_bitsILi8EEENSW_INS5_IJNSA_ILi8EEESG_EEENS5_IJSG_SC_EEEEEEEvNS4_8identityES14_S1E_vS1F_EENS_8epilogue10collective18CollectiveEpilogueINS1H_23Sm100TmaWarpSpecializedILi4ELi2ELi64ELb0ELb0EEEJNS5_IJNSA_ILi128EEESF_SG_EEENS5_IJNSW_IS1M_SC_EENSW_INSA_ILi64EEESC_EEEEESI_SJ_SI_SJ_NS1H_6fusion15FusionCallbacksIS1L_NS1S_17LinearCombinationISI_fSI_fLNS_15FloatRoundStyleE2EEES1N_S1R_JEEENS4_5SM1004TMEM4LOAD26SM100_TMEM_LOAD_32dp32b64xENS4_13SM90_TMA_LOADENS15_INS16_ILi2ELi4ELi3EEES19_NSW_INS5_IJS1A_S1P_EEENS5_IJS1P_SC_EEEEEEENS4_39AutoVectorizingCopyWithAssumedAlignmentILi128EEENS4_14SM90_TMA_STOREES27_S29_S29_EEEvvEEEEvNT_6ParamsE:
        .type           _ZN7cutlass13device_kernelINS_4gemm6kernel13GemmUniversalIN4cute5tupleIJiiiiEEENS1_10collective13CollectiveMmaINS1_35MainloopSm100TmaUmmaWarpSpecializedILi4ELi2ELi2ENS5_IJNS4_1CILi2EEENSA_ILi1EEESC_EEEEENS5_IJNSA_ILi256EEESF_NSA_ILi32EEEEEENS_12float_e4m3_tENS5_IJlSC_lEEESI_SJ_NS4_8TiledMMAINS4_8MMA_AtomIJNS4_10MMA_TraitsINS4_25SM100_MMA_F8F6F4_2x1SM_SSEJSI_SI_fSF_SF_NS4_17integral_constantINS4_4UMMA5MajorELSQ_0EEESR_NSO_INSP_7ScaleInELSS_0EEEST_EEEEEENS4_6LayoutINS5_IJSC_SC_SC_EEENS5_IJNSA_ILi0EEESY_SY_EEEEENS5_IJNS4_10UnderscoreES11_S11_EEEEENS4_18SM100_TMA_2SM_LOADENS4_14ComposedLayoutINS4_7SwizzleILi1ELi4ELi3EEENS4_18smem_ptr_flag_bitsILi8EEENSW_INS5_IJNSA_ILi8EEESG_EEENS5_IJSG_SC_EEEEEEEvNS4_8identityES14_S1E_vS1F_EENS_8epilogue10collective18CollectiveEpilogueINS1H_23Sm100TmaWarpSpecializedILi4ELi2ELi64ELb0ELb0EEEJNS5_IJNSA_ILi128EEESF_SG_EEENS5_IJNSW_IS1M_SC_EENSW_INSA_ILi64EEESC_EEEEESI_SJ_SI_SJ_NS1H_6fusion15FusionCallbacksIS1L_NS1S_17LinearCombinationISI_fSI_fLNS_15FloatRoundStyleE2EEES1N_S1R_JEEENS4_5SM1004TMEM4LOAD26SM100_TMEM_LOAD_32dp32b64xENS4_13SM90_TMA_LOADENS15_INS16_ILi2ELi4ELi3EEES19_NSW_INS5_IJS1A_S1P_EEENS5_IJS1P_SC_EEEEEEENS4_39AutoVectorizingCopyWithAssumedAlignmentILi128EEENS4_14SM90_TMA_STOREES27_S29_S29_EEEvvEEEEvNT_6ParamsE,@function
        .size           _ZN7cutlass13device_kernelINS_4gemm6kernel13GemmUniversalIN4cute5tupleIJiiiiEEENS1_10collective13CollectiveMmaINS1_35MainloopSm100TmaUmmaWarpSpecializedILi4ELi2ELi2ENS5_IJNS4_1CILi2EEENSA_ILi1EEESC_EEEEENS5_IJNSA_ILi256EEESF_NSA_ILi32EEEEEENS_12float_e4m3_tENS5_IJlSC_lEEESI_SJ_NS4_8TiledMMAINS4_8MMA_AtomIJNS4_10MMA_TraitsINS4_25SM100_MMA_F8F6F4_2x1SM_SSEJSI_SI_fSF_SF_NS4_17integral_constantINS4_4UMMA5MajorELSQ_0EEESR_NSO_INSP_7ScaleInELSS_0EEEST_EEEEEENS4_6LayoutINS5_IJSC_SC_SC_EEENS5_IJNSA_ILi0EEESY_SY_EEEEENS5_IJNS4_10UnderscoreES11_S11_EEEEENS4_18SM100_TMA_2SM_LOADENS4_14ComposedLayoutINS4_7SwizzleILi1ELi4ELi3EEENS4_18smem_ptr_flag_bitsILi8EEENSW_INS5_IJNSA_ILi8EEESG_EEENS5_IJSG_SC_EEEEEEEvNS4_8identityES14_S1E_vS1F_EENS_8epilogue10collective18CollectiveEpilogueINS1H_23Sm100TmaWarpSpecializedILi4ELi2ELi64ELb0ELb0EEEJNS5_IJNSA_ILi128EEESF_SG_EEENS5_IJNSW_IS1M_SC_EENSW_INSA_ILi64EEESC_EEEEESI_SJ_SI_SJ_NS1H_6fusion15FusionCallbacksIS1L_NS1S_17LinearCombinationISI_fSI_fLNS_15FloatRoundStyleE2EEES1N_S1R_JEEENS4_5SM1004TMEM4LOAD26SM100_TMEM_LOAD_32dp32b64xENS4_13SM90_TMA_LOADENS15_INS16_ILi2ELi4ELi3EEES19_NSW_INS5_IJS1A_S1P_EEENS5_IJS1P_SC_EEEEEEENS4_39AutoVectorizingCopyWithAssumedAlignmentILi128EEENS4_14SM90_TMA_STOREES27_S29_S29_EEEvvEEEEvNT_6ParamsE,(.L_x_188 - _ZN7cutlass13device_kernelINS_4gemm6kernel13GemmUniversalIN4cute5tupleIJiiiiEEENS1_10collective13CollectiveMmaINS1_35MainloopSm100TmaUmmaWarpSpecializedILi4ELi2ELi2ENS5_IJNS4_1CILi2EEENSA_ILi1EEESC_EEEEENS5_IJNSA_ILi256EEESF_NSA_ILi32EEEEEENS_12float_e4m3_tENS5_IJlSC_lEEESI_SJ_NS4_8TiledMMAINS4_8MMA_AtomIJNS4_10MMA_TraitsINS4_25SM100_MMA_F8F6F4_2x1SM_SSEJSI_SI_fSF_SF_NS4_17integral_constantINS4_4UMMA5MajorELSQ_0EEESR_NSO_INSP_7ScaleInELSS_0EEEST_EEEEEENS4_6LayoutINS5_IJSC_SC_SC_EEENS5_IJNSA_ILi0EEESY_SY_EEEEENS5_IJNS4_10UnderscoreES11_S11_EEEEENS4_18SM100_TMA_2SM_LOADENS4_14ComposedLayoutINS4_7SwizzleILi1ELi4ELi3EEENS4_18smem_ptr_flag_bitsILi8EEENSW_INS5_IJNSA_ILi8EEESG_EEENS5_IJSG_SC_EEEEEEEvNS4_8identityES14_S1E_vS1F_EENS_8epilogue10collective18CollectiveEpilogueINS1H_23Sm100TmaWarpSpecializedILi4ELi2ELi64ELb0ELb0EEEJNS5_IJNSA_ILi128EEESF_SG_EEENS5_IJNSW_IS1M_SC_EENSW_INSA_ILi64EEESC_EEEEESI_SJ_SI_SJ_NS1H_6fusion15FusionCallbacksIS1L_NS1S_17LinearCombinationISI_fSI_fLNS_15FloatRoundStyleE2EEES1N_S1R_JEEENS4_5SM1004TMEM4LOAD26SM100_TMEM_LOAD_32dp32b64xENS4_13SM90_TMA_LOADENS15_INS16_ILi2ELi4ELi3EEES19_NSW_INS5_IJS1A_S1P_EEENS5_IJS1P_SC_EEEEEEENS4_39AutoVectorizingCopyWithAssumedAlignmentILi128EEENS4_14SM90_TMA_STOREES27_S29_S29_EEEvvEEEEvNT_6ParamsE)
        .other          _ZN7cutlass13device_kernelINS_4gemm6kernel13GemmUniversalIN4cute5tupleIJiiiiEEENS1_10collective13CollectiveMmaINS1_35MainloopSm100TmaUmmaWarpSpecializedILi4ELi2ELi2ENS5_IJNS4_1CILi2EEENSA_ILi1EEESC_EEEEENS5_IJNSA_ILi256EEESF_NSA_ILi32EEEEEENS_12float_e4m3_tENS5_IJlSC_lEEESI_SJ_NS4_8TiledMMAINS4_8MMA_AtomIJNS4_10MMA_TraitsINS4_25SM100_MMA_F8F6F4_2x1SM_SSEJSI_SI_fSF_SF_NS4_17integral_constantINS4_4UMMA5MajorELSQ_0EEESR_NSO_INSP_7ScaleInELSS_0EEEST_EEEEEENS4_6LayoutINS5_IJSC_SC_SC_EEENS5_IJNSA_ILi0EEESY_SY_EEEEENS5_IJNS4_10UnderscoreES11_S11_EEEEENS4_18SM100_TMA_2SM_LOADENS4_14ComposedLayoutINS4_7SwizzleILi1ELi4ELi3EEENS4_18smem_ptr_flag_bitsILi8EEENSW_INS5_IJNSA_ILi8EEESG_EEENS5_IJSG_SC_EEEEEEEvNS4_8identityES14_S1E_vS1F_EENS_8epilogue10collective18CollectiveEpilogueINS1H_23Sm100TmaWarpSpecializedILi4ELi2ELi64ELb0ELb0EEEJNS5_IJNSA_ILi128EEESF_SG_EEENS5_IJNSW_IS1M_SC_EENSW_INSA_ILi64EEESC_EEEEESI_SJ_SI_SJ_NS1H_6fusion15FusionCallbacksIS1L_NS1S_17LinearCombinationISI_fSI_fLNS_15FloatRoundStyleE2EEES1N_S1R_JEEENS4_5SM1004TMEM4LOAD26SM100_TMEM_LOAD_32dp32b64xENS4_13SM90_TMA_LOADENS15_INS16_ILi2ELi4ELi3EEES19_NSW_INS5_IJS1A_S1P_EEENS5_IJS1P_SC_EEEEEEENS4_39AutoVectorizingCopyWithAssumedAlignmentILi128EEENS4_14SM90_TMA_STOREES27_S29_S29_EEEvvEEEEvNT_6ParamsE,@"STO_CUDA_ENTRY STV_DEFAULT"
_ZN7cutlass13device_kernelINS_4gemm6kernel13GemmUniversalIN4cute5tupleIJiiiiEEENS1_10collective13CollectiveMmaINS1_35MainloopSm100TmaUmmaWarpSpecializedILi4ELi2ELi2ENS5_IJNS4_1CILi2EEENSA_ILi1EEESC_EEEEENS5_IJNSA_ILi256EEESF_NSA_ILi32EEEEEENS_12float_e4m3_tENS5_IJlSC_lEEESI_SJ_NS4_8TiledMMAINS4_8MMA_AtomIJNS4_10MMA_TraitsINS4_25SM100_MMA_F8F6F4_2x1SM_SSEJSI_SI_fSF_SF_NS4_17integral_constantINS4_4UMMA5MajorELSQ_0EEESR_NSO_INSP_7ScaleInELSS_0EEEST_EEEEEENS4_6LayoutINS5_IJSC_SC_SC_EEENS5_IJNSA_ILi0EEESY_SY_EEEEENS5_IJNS4_10UnderscoreES11_S11_EEEEENS4_18SM100_TMA_2SM_LOADENS4_14ComposedLayoutINS4_7SwizzleILi1ELi4ELi3EEENS4_18smem_ptr_flag_bitsILi8EEENSW_INS5_IJNSA_ILi8EEESG_EEENS5_IJSG_SC_EEEEEEEvNS4_8identityES14_S1E_vS1F_EENS_8epilogue10collective18CollectiveEpilogueINS1H_23Sm100TmaWarpSpecializedILi4ELi2ELi64ELb0ELb0EEEJNS5_IJNSA_ILi128EEESF_SG_EEENS5_IJNSW_IS1M_SC_EENSW_INSA_ILi64EEESC_EEEEESI_SJ_SI_SJ_NS1H_6fusion15FusionCallbacksIS1L_NS1S_17LinearCombinationISI_fSI_fLNS_15FloatRoundStyleE2EEES1N_S1R_JEEENS4_5SM1004TMEM4LOAD26SM100_TMEM_LOAD_32dp32b64xENS4_13SM90_TMA_LOADENS15_INS16_ILi2ELi4ELi3EEES19_NSW_INS5_IJS1A_S1P_EEENS5_IJS1P_SC_EEEEEEENS4_39AutoVectorizingCopyWithAssumedAlignmentILi128EEENS4_14SM90_TMA_STOREES27_S29_S29_EEEvvEEEEvNT_6ParamsE:
[----:B------:R-:W1:Y:S01]  /*0000*/  LDC R1, c[0x0][0x37c] ;  /* 0x0000df00ff017b82 */ /* 0x000e620000000800 */
[----:B------:R-:W2:Y:S01]  /*0010*/  S2R R185, SR_TID.X ;  /* 0x0000000000b97919 */ /* 0x000ea20000002100 */
[----:B------:R-:W3:Y:S06]  /*0020*/  LDCU.64 UR6, c[0x0][0x890] ;  /* 0x00011200ff0677ac */ /* 0x000eec0008000a00 */
[----:B------:R-:W4:Y:S01]  /*0030*/  S2UR UR37, SR_CgaCtaId ;  /* 0x00000000002579c3 */ /* 0x000f220000008800 */
[----:B------:R-:W-:Y:S02]  /*0040*/  PRMT R171, RZ, 0x7610, R171 ;  /* 0x00007610ffab7816 */ /* 0x000fe400000000ab */
[----:B------:R-:W-:Y:S01]  /*0050*/  ELECT P1, URZ, PT ;  /* 0x0000000000ff782f */ /* 0x000fe20003820000 */
[----:B------:R-:W1:Y:S01]  /*0060*/  LDCU.64 UR46, c[0x0][0x358] ;  /* 0x00006b00ff2e77ac */ /* 0x000e620008000a00 */
[----:B---3--:R-:W-:-:S04]  /*0070*/  UISETP.NE.U32.AND UP0, UPT, UR6, URZ, UPT ;  /* 0x000000ff0600728c */ /* 0x008fc8000bf05070 */
[----:B------:R-:W-:Y:S02]  /*0080*/  UISETP.NE.AND.EX UP0, UPT, UR7, URZ, UPT, UP0 ;  /* 0x000000ff0700728c */ /* 0x000fe4000bf05300 */
[----:B----4-:R-:W-:Y:S02]  /*0090*/  ULOP3.LUT UR5, UR37, 0x1, URZ, 0xc0, !UPT ;  /* 0x0000000125057892 */ /* 0x010fe4000f8ec0ff */
[----:B------:R-:W-:Y:S01]  /*00a0*/  ULOP3.LUT UR4, UR37, 0x1, URZ, 0x3c, !UPT ;  /* 0x0000000125047892 */ /* 0x000fe2000f8e3cff */
[----:B--2---:R-:W-:-:S05]  /*00b0*/  SHF.R.U32.HI R173, RZ, 0x5, R185 ;  /* 0x00000005ffad7819 */ /* 0x004fca00000116b9 */
[----:B------:R-:W2:Y:S02]  /*00c0*/  SHFL.IDX PT, R0, R173, RZ, 0x1f ;  /* 0x00001fffad007589 */ /* 0x000ea400000e0000 */
[----:B--2---:R-:W-:Y:S01]  /*00d0*/  R2UR UR10, R0 ;  /* 0x00000000000a72ca */ /* 0x004fe200000e0000 */
[----:B-1----:R-:W-:-:S14]  /*00e0*/  BRA.U UP0, `(.L_x_0) ;  /* 0x00000001002c7547 */ /* 0x002fdc000b800000 */
[----:B------:R-:W1:Y:S02]  /*00f0*/  LDCU.64 UR8, c[0x0][0x888] ;  /* 0x00011100ff0877ac */ /* 0x000e640008000a00 */
[----:B-1----:R-:W-:-:S04]  /*0100*/  UISETP.NE.U32.AND UP0, UPT, UR8, URZ, UPT ;  /* 0x000000ff0800728c */ /* 0x002fc8000bf05070 */
[----:B------:R-:W-:-:S09]  /*0110*/  UISETP.NE.AND.EX UP0, UPT, UR9, URZ, UPT, UP0 ;  /* 0x000000ff0900728c */ /* 0x000fd2000bf05300 */
[----:B------:R-:W-:Y:S05]  /*0120*/  BRA.U !UP0, `(.L_x_1) ;  /* 0x0000000108107547 */ /* 0x000fea000b800000 */
[----:B------:R-:W1:Y:S02]  /*0130*/  LDC.64 R2, c[0x0][0x888] ;  /* 0x00022200ff027b82 */ /* 0x000e640000000a00 */
[----:B-1----:R1:W5:Y:S01]  /*0140*/  LDG.E R81, desc[UR46][R2.64] ;  /* 0x0000002e02517981 */ /* 0x002362000c1e1900 */
[----:B------:R-:W-:Y:S01]  /*0150*/  HFMA2 R171, -RZ, RZ, 0, 5.9604644775390625e-08 ;  /* 0x00000001ffab7431 */ /* 0x000fe200000001ff */
[----:B------:R-:W-:Y:S05]  /*0160*/  BRA `(.L_x_0) ;  /* 0x00000000000c7947 */ /* 0x000fea0003800000 */
.L_x_1:
[----:B------:R-:W1:Y:S01]  /*0170*/  LDCU UR8, c[0x0][0x880] ;  /* 0x00011000ff0877ac */ /* 0x000e620008000800 */
[----:B------:R-:W-:Y:S01]  /*0180*/  HFMA2 R171, -RZ, RZ, 0, 5.9604644775390625e-08 ;  /* 0x00000001ffab7431 */ /* 0x000fe200000001ff */
[----:B-1----:R-:W-:-:S07]  /*0190*/  MOV R81, UR8 ;  /* 0x0000000800517c02 */ /* 0x002fce0008000f00 */
.L_x_0:
[----:B------:R-:W2:Y:S02]  /*01a0*/  LDCU.64 UR8, c[0x0][0x8b0] ;  /* 0x00011600ff0877ac */ /* 0x000ea40008000a00 */
[----:B--2---:R-:W-:-:S04]  /*01b0*/  UISETP.NE.U32.AND UP0, UPT, UR8, URZ, UPT ;  /* 0x000000ff0800728c */ /* 0x004fc8000bf05070 */
[----:B------:R-:W-:-:S09]  /*01c0*/  UISETP.NE.AND.EX UP0, UPT, UR9, URZ, UPT, UP0 ;  /* 0x000000ff0900728c */ /* 0x000fd2000bf05300 */
[----:B------:R-:W-:Y:S05]  /*01d0*/  BRA.U UP0, `(.L_x_2) ;  /* 0x0000000100247547 */ /* 0x000fea000b800000 */
[----:B------:R-:W2:Y:S02]  /*01e0*/  LDCU.64 UR8, c[0x0][0x8a8] ;  /* 0x00011500ff0877ac */ /* 0x000ea40008000a00 */
[----:B--2---:R-:W-:-:S04]  /*01f0*/  UISETP.NE.U32.AND UP0, UPT, UR8, URZ, UPT ;  /* 0x000000ff0800728c */ /* 0x004fc8000bf05070 */
[----:B------:R-:W-:-:S09]  /*0200*/  UISETP.NE.AND.EX UP0, UPT, UR9, URZ, UPT, UP0 ;  /* 0x000000ff0900728c */ /* 0x000fd2000bf05300 */
[----:B------:R-:W-:Y:S05]  /*0210*/  BRA.U !UP0, `(.L_x_3) ;  /* 0x00000001080c7547 */ /* 0x000fea000b800000 */
[----:B------:R-:W2:Y:S02]  /*0220*/  LDC.64 R78, c[0x0][0x8a8] ;  /* 0x00022a00ff4e7b82 */ /* 0x000ea40000000a00 */
[----:B--2---:R2:W5:Y:S01]  /*0230*/  LDG.E R78, desc[UR46][R78.64] ;  /* 0x0000002e4e4e7981 */ /* 0x004562000c1e1900 */
[----:B------:R-:W-:Y:S05]  /*0240*/  BRA `(.L_x_2) ;  /* 0x0000000000087947 */ /* 0x000fea0003800000 */
.L_x_3:
[----:B------:R-:W2:Y:S02]  /*0250*/  LDCU UR8, c[0x0][0x8a0] ;  /* 0x00011400ff0877ac */ /* 0x000ea40008000800 */
[----:B--2---:R-:W-:Y:S02]  /*0260*/  MOV R78, UR8 ;  /* 0x00000008004e7c02 */ /* 0x004fe40008000f00 */
.L_x_2:
[----:B------:R-:W-:Y:S01]  /*0270*/  IMAD.U32 R0, RZ, RZ, UR10 ;  /* 0x0000000aff007e24 */ /* 0x000fe2000f8e00ff */
[----:B------:R-:W-:Y:S04]  /*0280*/  BSSY.RECONVERGENT B0, `(.L_x_4) ;  /* 0x000000c000007945 */ /* 0x000fe80003800200 */
[C---:B------:R-:W-:Y:S02]  /*0290*/  ISETP.NE.OR P2, PT, R0.reuse, 0x1, !P1 ;  /* 0x000000010000780c */ /* 0x040fe40004f45670 */
[----:B------:R-:W-:-:S11]  /*02a0*/  ISETP.NE.OR P0, PT, R0, 0x3, !P1 ;  /* 0x000000030000780c */ /* 0x000fd60004f05670 */
[----:B------:R-:W-:Y:S05]  /*02b0*/  @P2 BRA `(.L_x_5) ;  /* 0x0000000000202947 */ /* 0x000fea0003800000 */
[----:B------:R-:W3:Y:S02]  /*02c0*/  LDCU.64 UR8, c[0x0][0x348] ;  /* 0x00006900ff0877ac */ /* 0x000ee40008000a00 */
[----:B---3--:R-:W-:Y:S02]  /*02d0*/  UIADD3 UR12, UP1, UPT, UR8, 0x80, URZ ;  /* 0x00000080080c7890 */ /* 0x008fe4000ff3e0ff */
[----:B------:R-:W-:Y:S02]  /*02e0*/  UIADD3 UR8, UP0, UPT, UR8, 0x180, URZ ;  /* 0x0000018008087890 */ /* 0x000fe4000ff1e0ff */
[----:B------:R-:W-:Y:S02]  /*02f0*/  UIADD3.X UR13, UPT, UPT, URZ, UR9, URZ, UP1, !UPT ;  /* 0x00000009ff0d7290 */ /* 0x000fe40008ffe4ff */
[----:B------:R-:W-:-:S07]  /*0300*/  UIADD3.X UR9, UPT, UPT, URZ, UR9, URZ, UP0, !UPT ;  /* 0x00000009ff097290 */ /* 0x000fce00087fe4ff */
[----:B------:R3:W-:Y:S02]  /*0310*/  UTMACCTL.PF [UR12] ;  /* 0x000000000c0079b9 */ /* 0x0007e40008040000 */
[----:B------:R3:W-:Y:S02]  /*0320*/  UTMACCTL.PF [UR8] ;  /* 0x00000000080079b9 */ /* 0x0007e40008040000 */
[----:B---3--:R-:W-:Y:S01]  /*0330*/  NOP ;  /* 0x0000000000007918 */ /* 0x008fe20000000000 */
.L_x_5:
[----:B------:R-:W-:Y:S05]  /*0340*/  BSYNC.RECONVERGENT B0 ;  /* 0x0000000000007941 */ /* 0x000fea0003800200 */
.L_x_4:
[----:B------:R-:W-:Y:S04]  /*0350*/  BSSY.RECONVERGENT B0, `(.L_x_6) ;  /* 0x000000a000007945 */ /* 0x000fe80003800200 */
        /* <DEDUP_REMOVED lines=9> */
.L_x_7:
[----:B------:R-:W-:Y:S05]  /*03f0*/  BSYNC.RECONVERGENT B0 ;  /* 0x0000000000007941 */ /* 0x000fea0003800200 */
.L_x_6:
[----:B------:R-:W3:Y:S01]  /*0400*/  LDCU.64 UR8, c[0x0][0x888] ;  /* 0x00011100ff0877ac */ /* 0x000ee20008000a00 */
[----:B------:R-:W-:Y:S02]  /*0410*/  UISETP.EQ.U32.AND UP1, UPT, UR6, URZ, UPT ;  /* 0x000000ff0600728c */ /* 0x000fe4000bf22070 */
[----:B------:R-:W-:Y:S02]  /*0420*/  UPLOP3.LUT UP5, UPT, UPT, UPT, UPT, 0x80, 0x8 ;  /* 0x000000000008789c */ /* 0x000fe40003faf070 */
[----:B---3--:R-:W-:-:S04]  /*0430*/  UISETP.NE.U32.AND UP0, UPT, UR8, URZ, UPT ;  /* 0x000000ff0800728c */ /* 0x008fc8000bf05070 */
[----:B------:R-:W-:-:S04]  /*0440*/  UISETP.NE.AND.EX UP0, UPT, UR9, URZ, UPT, UP0 ;  /* 0x000000ff0900728c */ /* 0x000fc8000bf05300 */
[----:B------:R-:W-:-:S04]  /*0450*/  UISETP.EQ.OR.EX UP2, UPT, UR7, URZ, !UP0, UP1 ;  /* 0x000000ff0700728c */ /* 0x000fc8000c742710 */
[----:B------:R-:W-:-:S05]  /*0460*/  UP2UR UR50, UPR, URZ, 0x4 ;  /* 0x00000004ff327883 */ /* 0x000fca0008000000 */
[----:B------:R-:W-:Y:S07]  /*0470*/  BRA.U !UP2, `(.L_x_8) ;  /* 0x000000010a207547 */ /* 0x000fee000b800000 */
[----:B------:R-:W-:Y:S01]  /*0480*/  UISETP.NE.U32.AND UP2, UPT, UR6, URZ, UPT ;  /* 0x000000ff0600728c */ /* 0x000fe2000bf45070 */
[----:B-----5:R-:W-:Y:S01]  /*0490*/  FSETP.NEU.AND P0, PT, R81, RZ, PT ;  /* 0x000000ff5100720b */ /* 0x020fe20003f0d000 */
[----:B------:R-:W-:Y:S02]  /*04a0*/  USEL UR6, URZ, 0xffffffff, UP0 ;  /* 0xffffffffff067887 */ /* 0x000fe40008000000 */
[----:B------:R-:W-:-:S10]  /*04b0*/  UISETP.NE.AND.EX UP2, UPT, UR7, URZ, UPT, UP2 ;  /* 0x000000ff0700728c */ /* 0x000fd4000bf45320 */
[----:B------:R-:W-:Y:S01]  /*04c0*/  VOTEU.ANY UP1, P0 ;  /* 0x0000000000ff7886 */ /* 0x000fe20000020100 */
[----:B------:R-:W-:-:S04]  /*04d0*/  @!UP2 USEL UR6, URZ, 0xffffffff, UP1 ;  /* 0xffffffffff06a887 */ /* 0x000fc80008800000 */
[----:B------:R-:W-:-:S04]  /*04e0*/  ULOP3.LUT UR6, UR6, 0x1, URZ, 0xc0, !UPT ;  /* 0x0000000106067892 */ /* 0x000fc8000f8ec0ff */
[----:B------:R-:W-:-:S11]  /*04f0*/  UISETP.NE.U32.AND UP5, UPT, UR6, 0x1, UPT ;  /* 0x000000010600788c */ /* 0x000fd6000bfa5070 */
.L_x_8:
[----:B------:R-:W3:Y:S01]  /*0500*/  SHFL.IDX PT, R0, R173, RZ, 0x1f ;  /* 0x00001fffad007589 */ /* 0x000ee200000e0000 */
[----:B------:R-:W-:-:S04]  /*0510*/  UISETP.NE.AND UP1, UPT, UR10, 0x2, UPT ;  /* 0x000000020a00788c */ /* 0x000fc8000bf25270 */
[----:B------:R-:W-:Y:S02]  /*0520*/  UISETP.EQ.AND UP2, UPT, UR5, URZ, !UP1 ;  /* 0x000000ff0500728c */ /* 0x000fe4000cf42270 */
[----:B------:R-:W-:-:S04]  /*0530*/  USEL UR6, URZ, 0x1, UP1 ;  /* 0x00000001ff067887 */ /* 0x000fc80008800000 */
[----:B------:R-:W-:Y:S02]  /*0540*/  PLOP3.LUT P5, PT, P1, PT, UP2, 0x80, 0x8 ;  /* 0x000000000008781c */ /* 0x000fe40000faf028 */
[----:B---3--:R-:W-:-:S13]  /*0550*/  ISETP.NE.AND P0, PT, R0, RZ, PT ;  /* 0x000000ff0000720c */ /* 0x008fda0003f05270 */
[----:B------:R-:W-:Y:S05]  /*0560*/  @P0 BRA `(.L_x_9) ;  /* 0x0000000000440947 */ /* 0x000fea0003800000 */
[----:B------:R-:W-:Y:S01]  /*0570*/  UMOV UR8, 0x400 ;  /* 0x0000040000087882 */ /* 0x000fe20000000000 */
[----:B------:R-:W-:Y:S01]  /*0580*/  UMOV UR7, 0x1 ;  /* 0x0000000100077882 */ /* 0x000fe20000000000 */
[----:B------:R-:W-:Y:S02]  /*0590*/  ULEA UR8, UR37, UR8, 0x18 ;  /* 0x0000000825087291 */ /* 0x000fe4000f8ec0ff */
[----:B------:R-:W-:-:S04]  /*05a0*/  UIADD3 UR12, UPT, UPT, -UR7, 0x100000, URZ ;  /* 0x00100000070c7890 */ /* 0x000fc8000fffe1ff */
[----:B------:R-:W-:Y:S02]  /*05b0*/  USHF.L.U32 UR13, UR12, 0xb, URZ ;  /* 0x0000000b0c0d7899 */ /* 0x000fe400080006ff */
[----:B------:R-:W-:Y:S01]  /*05c0*/  USHF.L.U32 UR12, UR12, 0x1, URZ ;  /* 0x000000010c0c7899 */ /* 0x000fe200080006ff */
[----:B------:R-:W-:Y:S01]  /*05d0*/  ELECT P0, URZ, PT ;  /* 0x0000000000ff782f */ /* 0x000fe20003800000 */
[----:B------:R-:W3:Y:S10]  /*05e0*/  FENCE.VIEW.ASYNC.S ;  /* 0x00000000000073c6 */ /* 0x000ef40000000000 */
[----:B---3--:R3:W4:Y:S01]  /*05f0*/  SYNCS.EXCH.64 URZ, [UR8], UR12 ;  /* 0x0000000c08ff75b2 */ /* 0x0087220008000100 */
[----:B------:R3:W1:Y:S01]  /*0600*/  SYNCS.EXCH.64 URZ, [UR8+0x20], UR12 ;  /* 0x0000200c08ff75b2 */ /* 0x0006620008000100 */
[----:B------:R3:W1:Y:S01]  /*0610*/  SYNCS.EXCH.64 URZ, [UR8+0x8], UR12 ;  /* 0x0000080c08ff75b2 */ /* 0x0006620008000100 */
[----:B------:R3:W1:Y:S01]  /*0620*/  SYNCS.EXCH.64 URZ, [UR8+0x28], UR12 ;  /* 0x0000280c08ff75b2 */ /* 0x0006620008000100 */
[----:B------:R3:W1:Y:S01]  /*0630*/  SYNCS.EXCH.64 URZ, [UR8+0x10], UR12 ;  /* 0x0000100c08ff75b2 */ /* 0x0006620008000100 */
[----:B------:R3:W1:Y:S01]  /*0640*/  SYNCS.EXCH.64 URZ, [UR8+0x30], UR12 ;  /* 0x0000300c08ff75b2 */ /* 0x0006620008000100 */
[----:B------:R3:W1:Y:S01]  /*0650*/  SYNCS.EXCH.64 URZ, [UR8+0x18], UR12 ;  /* 0x0000180c08ff75b2 */ /* 0x0006620008000100 */
[----:B------:R3:W1:Y:S01]  /*0660*/  SYNCS.EXCH.64 URZ, [UR8+0x38], UR12 ;  /* 0x0000380c08ff75b2 */ /* 0x0006620008000100 */
[----:B------:R-:W-:Y:S01]  /*0670*/  NOP ;  /* 0x0000000000007918 */ /* 0x000fe20000000000 */
.L_x_9:
[----:B------:R-:W2:Y:S01]  /*0680*/  SHFL.IDX PT, R0, R173, RZ, 0x1f ;  /* 0x00001fffad007589 */ /* 0x000ea200000e0000 */
[----:B------:R-:W-:Y:S01]  /*0690*/  NOP ;  /* 0x0000000000007918 */ /* 0x000fe20000000000 */
[----:B--2---:R-:W-:-:S13]  /*06a0*/  ISETP.NE.AND P0, PT, R0, 0x1, PT ;  /* 0x000000010000780c */ /* 0x004fda0003f05270 */
[----:B------:R-:W-:Y:S05]  /*06b0*/  @P0 BRA `(.L_x_10) ;  /* 0x0000000000540947 */ /* 0x000fea0003800000 */
[----:B------:R-:W-:Y:S01]  /*06c0*/  UMOV UR9, 0x400 ;  /* 0x0000040000097882 */ /* 0x000fe20000000000 */
[----:B---3--:R-:W-:Y:S01]  /*06d0*/  UMOV UR8, 0x20 ;  /* 0x0000002000087882 */ /* 0x008fe20000000000 */
[----:B------:R-:W-:Y:S01]  /*06e0*/  UMOV UR7, 0x80 ;  /* 0x0000008000077882 */ /* 0x000fe20000000000 */
[----:B------:R-:W-:Y:S02]  /*06f0*/  ULEA UR9, UR37, UR9, 0x18 ;  /* 0x0000000925097291 */ /* 0x000fe4000f8ec0ff */
[----:B------:R-:W-:-:S04]  /*0700*/  UIADD3 UR12, UPT, UPT, -UR8, 0x100000, URZ ;  /* 0x00100000080c7890 */ /* 0x000fc8000fffe1ff */
[----:B------:R-:W-:Y:S02]  /*0710*/  USHF.L.U32 UR13, UR12, 0xb, URZ ;  /* 0x0000000b0c0d7899 */ /* 0x000fe400080006ff */
[----:B------:R-:W-:Y:S02]  /*0720*/  USHF.L.U32 UR12, UR12, 0x1, URZ ;  /* 0x000000010c0c7899 */ /* 0x000fe400080006ff */
[----:B------:R-:W-:-:S04]  /*0730*/  UIADD3 UR14, UPT, UPT, -UR7, 0x100000, URZ ;  /* 0x00100000070e7890 */ /* 0x000fc8000fffe1ff */
[----:B------:R-:W-:Y:S02]  /*0740*/  USHF.L.U32 UR15, UR14, 0xb, URZ ;  /* 0x0000000b0e0f7899 */ /* 0x000fe400080006ff */
[----:B------:R-:W-:Y:S01]  /*0750*/  USHF.L.U32 UR14, UR14, 0x1, URZ ;  /* 0x000000010e0e7899 */ /* 0x000fe200080006ff */
[----:B------:R-:W-:Y:S01]  /*0760*/  ELECT P0, URZ, PT ;  /* 0x0000000000ff782f */ /* 0x000fe20003800000 */
[----:B------:R-:W2:Y:S02]  /*0770*/  FENCE.VIEW.ASYNC.S ;  /* 0x00000000000073c6 */ /* 0x000ea40000000000 */
[----:B--2---:R2:W3:Y:S08]  /*0780*/  SYNCS.EXCH.64 URZ, [UR9+0x40], UR12 ;  /* 0x0000400c09ff75b2 */ /* 0x0044f00008000100 */
        /* <DEDUP_REMOVED lines=8> */
.L_x_10:
[----:B------:R-:W4:Y:S01]  /*0810*/  SHFL.IDX PT, R0, R173, RZ, 0x1f ;  /* 0x00001fffad007589 */ /* 0x000f2200000e0000 */
[----:B------:R-:W-:Y:S01]  /*0820*/  NOP ;  /* 0x0000000000007918 */ /* 0x000fe20000000000 */
[----:B----4-:R-:W-:-:S13]  /*0830*/  ISETP.NE.AND P0, PT, R0, 0x3, PT ;  /* 0x000000030000780c */ /* 0x010fda0003f05270 */
[----:B------:R-:W-:Y:S05]  /*0840*/  @P0 BRA `(.L_x_11) ;  /* 0x00000000002c0947 */ /* 0x000fea0003800000 */
[----:B---3--:R-:W-:Y:S01]  /*0850*/  UMOV UR8, 0x400 ;  /* 0x0000040000087882 */ /* 0x008fe20000000000 */
[----:B------:R-:W-:Y:S01]  /*0860*/  UMOV UR7, 0x20 ;  /* 0x0000002000077882 */ /* 0x000fe20000000000 */
[----:B------:R-:W-:Y:S02]  /*0870*/  ULEA UR8, UR37, UR8, 0x18 ;  /* 0x0000000825087291 */ /* 0x000fe4000f8ec0ff */
[----:B--2---:R-:W-:-:S04]  /*0880*/  UIADD3 UR12, UPT, UPT, -UR7, 0x100000, URZ ;  /* 0x00100000070c7890 */ /* 0x004fc8000fffe1ff */
[----:B------:R-:W-:Y:S02]  /*0890*/  USHF.L.U32 UR13, UR12, 0xb, URZ ;  /* 0x0000000b0c0d7899 */ /* 0x000fe400080006ff */
[----:B------:R-:W-:Y:S01]  /*08a0*/  USHF.L.U32 UR12, UR12, 0x1, URZ ;  /* 0x000000010c0c7899 */ /* 0x000fe200080006ff */
[----:B------:R-:W-:Y:S01]  /*08b0*/  ELECT P0, URZ, PT ;  /* 0x0000000000ff782f */ /* 0x000fe20003800000 */
[----:B------:R-:W2:Y:S10]  /*08c0*/  FENCE.VIEW.ASYNC.S ;  /* 0x00000000000073c6 */ /* 0x000eb40000000000 */
[----:B--2---:R4:W2:Y:S01]  /*08d0*/  SYNCS.EXCH.64 URZ, [UR8+0x80], UR12 ;  /* 0x0000800c08ff75b2 */ /* 0x0048a20008000100 */
[----:B------:R4:W3:Y:S02]  /*08e0*/  SYNCS.EXCH.64 URZ, [UR8+0x88], UR12 ;  /* 0x0000880c08ff75b2 */ /* 0x0008e40008000100 */
[----:B----4-:R-:W-:Y:S01]  /*08f0*/  NOP ;  /* 0x0000000000007918 */ /* 0x010fe20000000000 */
.L_x_11:
[----:B------:R-:W4:Y:S01]  /*0900*/  SHFL.IDX PT, R0, R173, RZ, 0x1f ;  /* 0x00001fffad007589 */ /* 0x000f2200000e0000 */
[----:B------:R-:W-:Y:S01]  /*0910*/  NOP ;  /* 0x0000000000007918 */ /* 0x000fe20000000000 */
[----:B----4-:R-:W-:-:S13]  /*0920*/  ISETP.NE.AND P0, PT, R0, 0x4, PT ;  /* 0x000000040000780c */ /* 0x010fda0003f05270 */
[----:B------:R-:W-:Y:S05]  /*0930*/  @P0 BRA `(.L_x_12) ;  /* 0x0000000000480947 */ /* 0x000fea0003800000 */
[----:B--2---:R-:W-:Y:S01]  /*0940*/  UMOV UR9, 0x1e0 ;  /* 0x000001e000097882 */ /* 0x004fe20000000000 */
[----:B---3--:R-:W-:Y:S01]  /*0950*/  UMOV UR8, 0x400 ;  /* 0x0000040000087882 */ /* 0x008fe20000000000 */
[----:B------:R-:W-:Y:S01]  /*0960*/  USEL UR9, UR9, 0x1a0, UP5 ;  /* 0x000001a009097887 */ /* 0x000fe2000a800000 */
        /* <DEDUP_REMOVED lines=10> */
[----:B--2---:R4:W2:Y:S08]  /*0a10*/  SYNCS.EXCH.64 URZ, [UR8+0x90], UR12 ;  /* 0x0000900c08ff75b2 */ /* 0x0048b00008000100 */
[----:B------:R4:W3:Y:S01]  /*0a20*/  SYNCS.EXCH.64 URZ, [UR8+0xa0], UR14 ;  /* 0x0000a00e08ff75b2 */ /* 0x0008e20008000100 */
[----:B------:R4:W1:Y:S01]  /*0a30*/  SYNCS.EXCH.64 URZ, [UR8+0x98], UR12 ;  /* 0x0000980c08ff75b2 */ /* 0x0008620008000100 */
[----:B------:R4:W1:Y:S02]  /*0a40*/  SYNCS.EXCH.64 URZ, [UR8+0xa8], UR14 ;  /* 0x0000a80e08ff75b2 */ /* 0x0008640008000100 */
[----:B----4-:R-:W-:Y:S01]  /*0a50*/  NOP ;  /* 0x0000000000007918 */ /* 0x010fe20000000000 */
.L_x_12:
[----:B------:R-:W4:Y:S01]  /*0a60*/  SHFL.IDX PT, R0, R173, RZ, 0x1f ;  /* 0x00001fffad007589 */ /* 0x000f2200000e0000 */
[----:B------:R-:W-:Y:S01]  /*0a70*/  NOP ;  /* 0x0000000000007918 */ /* 0x000fe20000000000 */
[----:B----4-:R-:W-:-:S13]  /*0a80*/  ISETP.NE.AND P0, PT, R0, 0x5, PT ;  /* 0x000000050000780c */ /* 0x010fda0003f05270 */
[----:B------:R-:W-:Y:S05]  /*0a90*/  @P0 BRA `(.L_x_13) ;  /* 0x0000000000440947 */ /* 0x000fea0003800000 */
[----:B--2---:R-:W-:Y:S01]  /*0aa0*/  UMOV UR9, 0x400 ;  /* 0x0000040000097882 */ /* 0x004fe20000000000 */
        /* <DEDUP_REMOVED lines=16> */
.L_x_13:
[----:B------:R-:W4:Y:S01]  /*0bb0*/  SHFL.IDX PT, R0, R173, RZ, 0x1f ;  /* 0x00001fffad007589 */ /* 0x000f2200000e0000 */
[----:B------:R-:W-:Y:S01]  /*0bc0*/  ISETP.NE.OR P1, PT, RZ, UR10, !P1 ;  /* 0x0000000aff007c0c */ /* 0x000fe2000cf25670 */
        /* <DEDUP_REMOVED lines=12> */
[----:B------:R4:W3:Y:S01]  /*0c90*/  SYNCS.EXCH.64 URZ, [UR8+0xe0], UR12 ;  /* 0x0000e00c08ff75b2 */ /* 0x0008e20008000100 */
[----:B------:R4:W1:Y:S01]  /*0ca0*/  SYNCS.EXCH.64 URZ, [UR8+0xd8], UR12 ;  /* 0x0000d80c08ff75b2 */ /* 0x0008620008000100 */
[----:B------:R4:W1:Y:S02]  /*0cb0*/  SYNCS.EXCH.64 URZ, [UR8+0xe8], UR12 ;  /* 0x0000e80c08ff75b2 */ /* 0x0008640008000100 */
[----:B----4-:R-:W-:Y:S01]  /*0cc0*/  NOP ;  /* 0x0000000000007918 */ /* 0x010fe20000000000 */
.L_x_14:
[----:B------:R-:W-:Y:S01]  /*0cd0*/  VOTEU.ALL UP1, P1 ;  /* 0x0000000000ff7886 */ /* 0x000fe20000820000 */
[----:B---3--:R-:W3:Y:S01]  /*0ce0*/  LDCU UR8, c[0x0][0x36c] ;  /* 0x00006d80ff0877ac */ /* 0x008ee20008000800 */
[----:B------:R-:W-:Y:S01]  /*0cf0*/  NOP ;  /* 0x0000000000007918 */ /* 0x000fe20000000000 */
[----:B------:R-:W-:Y:S01]  /*0d00*/  LOP3.LUT R10, R185, 0x1f, RZ, 0xc0, !PT ;  /* 0x0000001fb90a7812 */ /* 0x000fe200078ec0ff */
[----:B--2---:R-:W-:Y:S01]  /*0d10*/  UMOV UR12, 0x20 ;  /* 0x00000020000c7882 */ /* 0x004fe20000000000 */
[----:B------:R-:W-:Y:S01]  /*0d20*/  @!UP1 UMOV UR7, 0x400 ;  /* 0x0000040000079882 */ /* 0x000fe20000000000 */
[----:B------:R-:W-:-:S04]  /*0d30*/  @!UP1 UIADD3 UR12, UPT, UPT, -UR12, 0x100000, URZ ;  /* 0x001000000c0c9890 */ /* 0x000fc8000fffe1ff */
[----:B------:R-:W-:Y:S02]  /*0d40*/  @!UP1 USHF.L.U32 UR13, UR12, 0xb, URZ ;  /* 0x0000000b0c0d9899 */ /* 0x000fe400080006ff */
[----:B------:R-:W-:Y:S02]  /*0d50*/  @!UP1 USHF.L.U32 UR12, UR12, 0x1, URZ ;  /* 0x000000010c0c9899 */ /* 0x000fe400080006ff */
[----:B------:R-:W-:Y:S01]  /*0d60*/  @!UP1 ULEA UR7, UR37, UR7, 0x18 ;  /* 0x0000000725079291 */ /* 0x000fe2000f8ec0ff */
[----:B------:R-:W-:Y:S01]  /*0d70*/  VOTEU.ALL UP1, P1 ;  /* 0x0000000000ff7886 */ /* 0x000fe20000820000 */
[----:B------:R-:W-:Y:S01]  /*0d80*/  UISETP.NE.AND UP4, UPT, UR10, URZ, UPT ;  /* 0x000000ff0a00728c */ /* 0x000fe2000bf85270 */
[----:B------:R-:W2:Y:S09]  /*0d90*/  FENCE.VIEW.ASYNC.S ;  /* 0x00000000000073c6 */ /* 0x000eb20000000000 */
[----:B--2---:R2:W4:Y:S01]  /*0da0*/  @!UP1 SYNCS.EXCH.64 URZ, [UR7+0xf0], UR12 ;  /* 0x0000f00c07ff95b2 */ /* 0x0045220008000100 */
[----:B---3--:R-:W-:-:S09]  /*0db0*/  UISETP.EQ.U32.AND UP1, UPT, UR8, 0x1, UPT ;  /* 0x000000010800788c */ /* 0x008fd2000bf22070 */
[----:B------:R-:W-:Y:S05]  /*0dc0*/  BRA.U !UP1, `(.L_x_15) ;  /* 0x0000000109087547 */ /* 0x000fea000b800000 */
[----:B-1--4-:R-:W-:Y:S01]  /*0dd0*/  UCGABAR_ARV ;  /* 0x00000000000079c7 */ /* 0x012fe20008000000 */
[----:B------:R-:W-:Y:S05]  /*0de0*/  BRA `(.L_x_16) ;  /* 0x0000000000047947 */ /* 0x000fea0003800000 */
.L_x_15:
[----:B-1--4-:R-:W-:Y:S01]  /*0df0*/  NOP ;  /* 0x0000000000007918 */ /* 0x012fe20000000000 */
.L_x_16:
[----:B------:R-:W1:Y:S01]  /*0e00*/  S2R R20, SR_CTAID.Y ;  /* 0x0000000000147919 */ /* 0x000e620000002600 */
[----:B------:R-:W-:-:S05]  /*0e10*/  CS2R.32 R170, SR_CgaSize ;  /* 0x0000000000aa7805 */ /* 0x000fca0000008a00 */
[----:B------:R-:W-:-:S05]  /*0e20*/  IMAD R170, R170, -0xa0, RZ ;  /* 0xffffff60aaaa7824 */ /* 0x000fca00078e02ff */
[----:B--2---:R-:W-:-:S14]  /*0e30*/  R2UR UR7, R170 ;  /* 0x00000000aa0772ca */ /* 0x004fdc00000e0000 */
[----:B------:R-:W2:Y:S01]  /*0e40*/  LDCU UR7, c[0x0][UR7+0x2b4] ;  /* 0x00005680070777ac */ /* 0x000ea20008000800 */
[----:B------:R-:W-:-:S05]  /*0e50*/  CS2R.32 R0, SR_CgaSize ;  /* 0x0000000000007805 */ /* 0x000fca0000008a00 */
[----:B------:R-:W-:-:S06]  /*0e60*/  IMAD R0, R0, -0xa0, RZ ;  /* 0xffffff6000007824 */ /* 0x000fcc00078e02ff */
[----:B------:R-:W3:Y:S01]  /*0e70*/  LDC R0, c[0x0][R0+0x2a4] ;  /* 0x0000a90000007b82 */ /* 0x000ee20000000800 */
[----:B------:R-:W-:Y:S01]  /*0e80*/  PRMT R8, RZ, 0x7610, R8 ;  /* 0x00007610ff087816 */ /* 0x000fe20000000008 */
[----:B------:R-:W4:Y:S01]  /*0e90*/  S2R R11, SR_CTAID.X ;  /* 0x00000000000b7919 */ /* 0x000f220000002500 */
[----:B------:R-:W-:-:S05]  /*0ea0*/  CS2R.32 R170, SR_CgaSize ;  /* 0x0000000000aa7805 */ /* 0x000fca0000008a00 */
[----:B------:R-:W-:-:S05]  /*0eb0*/  IMAD R170, R170, -0xa0, RZ ;  /* 0xffffff60aaaa7824 */ /* 0x000fca00078e02ff */
[----:B------:R-:W-:-:S14]  /*0ec0*/  R2UR UR8, R170 ;  /* 0x00000000aa0872ca */ /* 0x000fdc00000e0000 */
[----:B------:R-:W3:Y:S01]  /*0ed0*/  LDCU UR8, c[0x0][UR8+0x2b0] ;  /* 0x00005600080877ac */ /* 0x000ee20008000800 */
[----:B------:R-:W-:Y:S01]  /*0ee0*/  UISETP.NE.AND UP2, UPT, UR10, 0x2, UPT ;  /* 0x000000020a00788c */ /* 0x000fe2000bf45270 */
[----:B------:R-:W2:Y:S01]  /*0ef0*/  LDC R9, c[0x0][0xb24] ;  /* 0x0002c900ff097b82 */ /* 0x000ea20000000800 */
[----:B------:R-:W-:-:S05]  /*0f00*/  CS2R.32 R2, SR_CgaSize ;  /* 0x0000000000027805 */ /* 0x000fca0000008a00 */
[----:B------:R-:W-:-:S06]  /*0f10*/  IMAD R2, R2, -0xa0, RZ ;  /* 0xffffff6002027824 */ /* 0x000fcc00078e02ff */
[----:B------:R-:W3:Y:S08]  /*0f20*/  LDC R2, c[0x0][R2+0x2a0] ;  /* 0x0000a80002027b82 */ /* 0x000ef00000000800 */
[----:B------:R-:W3:Y:S01]  /*0f30*/  LDC R72, c[0x0][0xb24] ;  /* 0x0002c900ff487b82 */ /* 0x000ee20000000800 */
[----:B-1----:R-:W-:-:S07]  /*0f40*/  I2FP.F32.U32 R3, R20 ;  /* 0x0000001400037245 */ /* 0x002fce0000201000 */
[----:B------:R-:W1:Y:S01]  /*0f50*/  S2UR UR36, SR_CTAID.Z ;  /* 0x00000000002479c3 */ /* 0x000e620000002700 */
[----:B--2---:R-:W-:Y:S01]  /*0f60*/  ISETP.GE.AND P0, PT, R9, 0x1, PT ;  /* 0x000000010900780c */ /* 0x004fe20003f06270 */
[----:B----4-:R-:W-:Y:S01]  /*0f70*/  IMAD.MOV.U32 R21, RZ, RZ, R11 ;  /* 0x000000ffff157224 */ /* 0x010fe200078e000b */
[----:B------:R-:W-:Y:S01]  /*0f80*/  I2FP.F32.U32 R4, R11 ;  /* 0x0000000b00047245 */ /* 0x000fe20000201000 */
[----:B------:R-:W-:Y:S01]  /*0f90*/  FMUL R3, R3, UR7 ;  /* 0x0000000703037c20 */ /* 0x000fe20008400000 */
[----:B------:R-:W2:Y:S03]  /*0fa0*/  LDCU UR7, c[0x0][0xb30] ;  /* 0x00016600ff0777ac */ /* 0x000ea60008000800 */
[----:B---3--:R-:W-:Y:S01]  /*0fb0*/  FMUL R4, R4, UR8 ;  /* 0x0000000804047c20 */ /* 0x008fe20008400000 */
[----:B------:R-:W3:Y:S08]  /*0fc0*/  F2I.U32.TRUNC.NTZ R147, R3 ;  /* 0x0000000300937305 */ /* 0x000ef0000020f000 */
[----:B------:R-:W4:Y:S01]  /*0fd0*/  F2I.U32.TRUNC.NTZ R170, R4 ;  /* 0x0000000400aa7305 */ /* 0x000f22000020f000 */
[----:B--2---:R-:W-:Y:S01]  /*0fe0*/  UISETP.NE.AND UP3, UPT, UR7, 0x1, UPT ;  /* 0x000000010700788c */ /* 0x004fe2000bf65270 */
[----:B---3--:R-:W-:-:S05]  /*0ff0*/  IADD3 R147, PT, PT, -R147, RZ, RZ ;  /* 0x000000ff93937210 */ /* 0x008fca0007ffe1ff */
[----:B------:R-:W-:Y:S01]  /*1000*/  IMAD R147, R0, R147, R20 ;  /* 0x0000009300937224 */ /* 0x000fe200078e0214 */
[----:B------:R-:W-:Y:S01]  /*1010*/  PRMT R0, RZ, 0x7610, R0 ;  /* 0x00007610ff007816 */ /* 0x000fe20000000000 */
[----:B----4-:R-:W-:-:S04]  /*1020*/  IMAD.MOV R170, RZ, RZ, -R170 ;  /* 0x000000ffffaa7224 */ /* 0x010fc800078e0aaa */
[----:B------:R-:W-:Y:S01]  /*1030*/  IMAD R170, R2, R170, R11 ;  /* 0x000000aa02aa7224 */ /* 0x000fe200078e020b */
[----:B-1----:R-:W-:Y:S06]  /*1040*/  BRA.U UP4, `(.L_x_17) ;  /* 0x0000000104247547 */ /* 0x002fec000b800000 */
[----:B------:R-:W-:Y:S01]  /*1050*/  ISETP.NE.AND P1, PT, R147, RZ, PT ;  /* 0x000000ff9300720c */ /* 0x000fe20003f25270 */
[----:B------:R-:W-:Y:S01]  /*1060*/  IMAD.MOV.U32 R0, RZ, RZ, 0x3 ;  /* 0x00000003ff007424 */ /* 0x000fe200078e00ff */
[C---:B------:R-:W-:Y:S02]  /*1070*/  LOP3.LUT R3, R170.reuse, 0xfffffffe, RZ, 0xc0, !PT ;  /* 0xfffffffeaa037812 */ /* 0x040fe400078ec0ff */
[----:B------:R-:W-:Y:S02]  /*1080*/  ISETP.LT.U32.OR P1, PT, R170, 0x2, !P1 ;  /* 0x00000002aa00780c */ /* 0x000fe40004f21470 */
[----:B------:R-:W-:Y:S02]  /*1090*/  SHF.L.U32 R0, R0, R3, RZ ;  /* 0x0000000300007219 */ /* 0x000fe400000006ff */
[----:B------:R-:W-:Y:S02]  /*10a0*/  SEL R5, RZ, 0x1, !P1 ;  /* 0x00000001ff057807 */ /* 0x000fe40004800000 */
[----:B------:R-:W-:-:S05]  /*10b0*/  SEL R2, RZ, 0x2, !P1 ;  /* 0x00000002ff027807 */ /* 0x000fca0004800000 */
[----:B------:R-:W-:-:S05]  /*10c0*/  IMAD.IADD R2, R5, 0x1, R2 ;  /* 0x0000000105027824 */ /* 0x000fca00078e0202 */
[----:B------:R-:W-:Y:S02]  /*10d0*/  PRMT R8, R2, 0x7610, R8 ;  /* 0x0000761002087816 */ /* 0x000fe40000000008 */
.L_x_17:
[----:B------:R-:W-:Y:S05]  /*10e0*/  @!P0 BRA `(.L_x_18) ;  /* 0x0000000000b88947 */ /* 0x000fea0003800000 */
[----:B------:R-:W1:Y:S01]  /*10f0*/  LDC.64 R4, c[0x0][0xb18] ;  /* 0x0002c600ff047b82 */ /* 0x000e620000000a00 */
[----:B------:R-:W-:-:S07]  /*1100*/  ISETP.NE.AND P0, PT, R9, 0x1, PT ;  /* 0x000000010900780c */ /* 0x000fce0003f05270 */
[----:B------:R-:W2:Y:S08]  /*1110*/  LDC R14, c[0x0][0xb0c] ;  /* 0x0002c300ff0e7b82 */ /* 0x000eb00000000800 */
[----:B------:R-:W3:Y:S08]  /*1120*/  LDC R13, c[0x0][0x370] ;  /* 0x0000dc00ff0d7b82 */ /* 0x000ef00000000800 */
[----:B------:R-:W4:Y:S01]  /*1130*/  LDC R16, c[0x0][0x374] ;  /* 0x0000dd00ff107b82 */ /* 0x000f220000000800 */
[----:B-1----:R-:W-:-:S07]  /*1140*/  ISETP.NE.AND P1, PT, R4, 0x1, PT ;  /* 0x000000010400780c */ /* 0x002fce0003f25270 */
[----:B------:R-:W3:Y:S01]  /*1150*/  LDC.64 R6, c[0x0][0xb10] ;  /* 0x0002c400ff067b82 */ /* 0x000ee20000000a00 */
[----:B--2---:R-:W-:-:S07]  /*1160*/  ISETP.NE.AND P2, PT, R14, 0x1, PT ;  /* 0x000000010e00780c */ /* 0x004fce0003f45270 */
[----:B------:R-:W1:Y:S08]  /*1170*/  LDC R12, c[0x0][0xb20] ;  /* 0x0002c800ff0c7b82 */ /* 0x000e700000000800 */
[----:B------:R-:W2:Y:S01]  /*1180*/  LDC.64 R2, c[0x0][0xb28] ;  /* 0x0002ca00ff027b82 */ /* 0x000ea20000000a00 */
[----:B----4-:R-:W-:-:S04]  /*1190*/  IMAD.HI.U32 R15, R16, R5, RZ ;  /* 0x00000005100f7227 */ /* 0x010fc800078e00ff */
[----:B------:R-:W-:-:S04]  /*11a0*/  IMAD.HI.U32 R5, R20, R5, RZ ;  /* 0x0000000514057227 */ /* 0x000fc800078e00ff */
[----:B---3--:R-:W-:-:S04]  /*11b0*/  IMAD.HI.U32 R18, R13, R6, RZ ;  /* 0x000000060d127227 */ /* 0x008fc800078e00ff */
[C---:B------:R-:W-:Y:S01]  /*11c0*/  IMAD.HI.U32 R22, R11.reuse, R6, RZ ;  /* 0x000000060b167227 */ /* 0x040fe200078e00ff */
[-C--:B------:R-:W-:Y:S02]  /*11d0*/  @P2 SHF.R.U32.HI R13, RZ, R7.reuse, R18 ;  /* 0x00000007ff0d2219 */ /* 0x080fe40000011612 */
[-C--:B-1----:R-:W-:Y:S02]  /*11e0*/  @P1 SHF.R.U32.HI R16, RZ, R12.reuse, R15 ;  /* 0x0000000cff101219 */ /* 0x082fe4000001160f */
[----:B------:R-:W-:Y:S02]  /*11f0*/  SHF.R.U32.HI R5, RZ, R12, R5 ;  /* 0x0000000cff057219 */ /* 0x000fe40000011605 */
[----:B------:R-:W-:Y:S02]  /*1200*/  SHF.R.U32.HI R22, RZ, R7, R22 ;  /* 0x00000007ff167219 */ /* 0x000fe40000011616 */
[----:B------:R-:W-:Y:S01]  /*1210*/  SEL R5, R20, R5, !P1 ;  /* 0x0000000514057207 */ /* 0x000fe20004800000 */
[----:B--2---:R-:W-:Y:S01]  /*1220*/  IMAD.HI.U32 R18, R16, R2, RZ ;  /* 0x0000000210127227 */ /* 0x004fe200078e00ff */
[----:B------:R-:W-:-:S02]  /*1230*/  SEL R21, R11, R22, !P2 ;  /* 0x000000160b157207 */ /* 0x000fc40005000000 */
[----:B------:R-:W-:Y:S01]  /*1240*/  IADD3 R7, PT, PT, -R5, RZ, RZ ;  /* 0x000000ff05077210 */ /* 0x000fe20007ffe1ff */
[----:B------:R-:W-:Y:S01]  /*1250*/  IMAD.HI.U32 R6, R13, R2, RZ ;  /* 0x000000020d067227 */ /* 0x000fe200078e00ff */
[----:B------:R-:W-:-:S03]  /*1260*/  @P0 SHF.R.U32.HI R16, RZ, R3, R18 ;  /* 0x00000003ff100219 */ /* 0x000fc60000011612 */
[----:B------:R-:W-:Y:S01]  /*1270*/  IMAD R7, R4, R7, R20 ;  /* 0x0000000704077224 */ /* 0x000fe200078e0214 */
[----:B------:R-:W-:Y:S01]  /*1280*/  @P0 SHF.R.U32.HI R13, RZ, R3, R6 ;  /* 0x00000003ff0d0219 */ /* 0x000fe20000011606 */
[----:B------:R-:W-:-:S04]  /*1290*/  IMAD R16, R16, R9, RZ ;  /* 0x0000000910107224 */ /* 0x000fc800078e02ff */
[----:B------:R-:W-:Y:S01]  /*12a0*/  IMAD R6, R13, R9, RZ ;  /* 0x000000090d067224 */ /* 0x000fe200078e02ff */
[----:B------:R-:W-:-:S04]  /*12b0*/  ISETP.GE.AND P1, PT, R5, R16, PT ;  /* 0x000000100500720c */ /* 0x000fc80003f26270 */
[----:B------:R-:W-:Y:S01]  /*12c0*/  ISETP.GE.OR P1, PT, R21, R6, P1 ;  /* 0x000000061500720c */ /* 0x000fe20000f26670 */
[----:B------:R-:W-:-:S05]  /*12d0*/  IMAD.HI.U32 R6, R5, R2, RZ ;  /* 0x0000000205067227 */ /* 0x000fca00078e00ff */
[----:B------:R-:W-:-:S04]  /*12e0*/  SHF.R.U32.HI R6, RZ, R3, R6 ;  /* 0x00000003ff067219 */ /* 0x000fc80000011606 */
[----:B------:R-:W-:-:S03]  /*12f0*/  SEL R6, R5, R6, !P0 ;  /* 0x0000000605067207 */ /* 0x000fc60004000000 */
[----:B------:R-:W-:Y:S01]  /*1300*/  @!P1 IMAD.HI.U32 R12, R21, R2, RZ ;  /* 0x00000002150c9227 */ /* 0x000fe200078e00ff */
[----:B------:R-:W-:-:S04]  /*1310*/  IADD3 R2, PT, PT, -R6, RZ, RZ ;  /* 0x000000ff06027210 */ /* 0x000fc80007ffe1ff */
[----:B------:R-:W-:Y:S01]  /*1320*/  @!P1 SHF.R.U32.HI R12, RZ, R3, R12 ;  /* 0x00000003ff0c9219 */ /* 0x000fe2000001160c */
[----:B------:R-:W-:-:S03]  /*1330*/  IMAD R2, R9, R2, R5 ;  /* 0x0000000209027224 */ /* 0x000fc600078e0205 */
[----:B------:R-:W-:-:S05]  /*1340*/  @!P1 SEL R3, R21, R12, !P0 ;  /* 0x0000000c15039207 */ /* 0x000fca0004000000 */
[--C-:B------:R-:W-:Y:S02]  /*1350*/  @!P1 IMAD.IADD R6, R6, 0x1, -R3.reuse ;  /* 0x0000000106069824 */ /* 0x100fe400078e0a03 */
[----:B------:R-:W-:Y:S01]  /*1360*/  @!P1 IMAD R3, R2, R13, R3 ;  /* 0x0000000d02039224 */ /* 0x000fe200078e0203 */
[----:B------:R-:W-:Y:S01]  /*1370*/  IADD3 R2, PT, PT, -R21, RZ, RZ ;  /* 0x000000ff15027210 */ /* 0x000fe20007ffe1ff */
[----:B------:R-:W-:Y:S02]  /*1380*/  @!P1 IMAD R5, R6, R9, R21 ;  /* 0x0000000906059224 */ /* 0x000fe400078e0215 */
[----:B------:R-:W-:Y:S02]  /*1390*/  @!P1 IMAD.MOV.U32 R21, RZ, RZ, R3 ;  /* 0x000000ffff159224 */ /* 0x000fe400078e0003 */
[----:B------:R-:W-:Y:S02]  /*13a0*/  IMAD R2, R14, R2, R11 ;  /* 0x000000020e027224 */ /* 0x000fe400078e020b */
[----:B------:R-:W-:-:S02]  /*13b0*/  IMAD R20, R5, R4, R7 ;  /* 0x0000000405147224 */ /* 0x000fc400078e0207 */
[----:B------:R-:W-:Y:S02]  /*13c0*/  IMAD R21, R21, R14, R2 ;  /* 0x0000000e15157224 */ /* 0x000fe400078e0202 */
.L_x_18:
[----:B------:R-:W-:Y:S05]  /*13d0*/  BRA.U UP3, `(.L_x_19) ;  /* 0x0000000103407547 */ /* 0x000fea000b800000 */
[----:B------:R-:W1:Y:S08]  /*13e0*/  LDC.64 R4, c[0x0][0xb10] ;  /* 0x0002c400ff047b82 */ /* 0x000e700000000a00 */
[----:B------:R-:W2:Y:S08]  /*13f0*/  LDC.64 R2, c[0x0][0xb18] ;  /* 0x0002c600ff027b82 */ /* 0x000eb00000000a00 */
[----:B------:R-:W3:Y:S08]  /*1400*/  LDC R6, c[0x0][0xb20] ;  /* 0x0002c800ff067b82 */ /* 0x000ef00000000800 */
[----:B------:R-:W4:Y:S01]  /*1410*/  LDC R12, c[0x0][0xb0c] ;  /* 0x0002c300ff0c7b82 */ /* 0x000f220000000800 */
[----:B-1----:R-:W-:-:S05]  /*1420*/  IMAD.HI.U32 R4, R21, R4, RZ ;  /* 0x0000000415047227 */ /* 0x002fca00078e00ff */
[----:B------:R-:W-:Y:S01]  /*1430*/  SHF.R.U32.HI R4, RZ, R5, R4 ;  /* 0x00000005ff047219 */ /* 0x000fe20000011604 */
[----:B--2---:R-:W-:Y:S01]  /*1440*/  IMAD.HI.U32 R3, R20, R3, RZ ;  /* 0x0000000314037227 */ /* 0x004fe200078e00ff */
[----:B------:R-:W-:-:S04]  /*1450*/  ISETP.NE.AND P0, PT, R2, 0x1, PT ;  /* 0x000000010200780c */ /* 0x000fc80003f05270 */
[----:B---3--:R-:W-:-:S04]  /*1460*/  SHF.R.U32.HI R3, RZ, R6, R3 ;  /* 0x00000006ff037219 */ /* 0x008fc80000011603 */
[----:B------:R-:W-:Y:S02]  /*1470*/  SEL R3, R20, R3, !P0 ;  /* 0x0000000314037207 */ /* 0x000fe40004000000 */
[----:B----4-:R-:W-:-:S04]  /*1480*/  ISETP.NE.AND P1, PT, R12, 0x1, PT ;  /* 0x000000010c00780c */ /* 0x010fc80003f25270 */
[----:B------:R-:W-:-:S05]  /*1490*/  SEL R6, R21, R4, !P1 ;  /* 0x0000000415067207 */ /* 0x000fca0004800000 */
[----:B------:R-:W-:Y:S02]  /*14a0*/  IMAD.IADD R4, R3, 0x1, -R6 ;  /* 0x0000000103047824 */ /* 0x000fe400078e0a06 */
[----:B------:R-:W-:Y:S02]  /*14b0*/  IMAD.IADD R3, R6, 0x1, -R3 ;  /* 0x0000000106037824 */ /* 0x000fe400078e0a03 */
[----:B------:R-:W-:Y:S02]  /*14c0*/  IMAD R21, R4, R12, R21 ;  /* 0x0000000c04157224 */ /* 0x000fe400078e0215 */
[----:B------:R-:W-:Y:S02]  /*14d0*/  IMAD R20, R3, R2, R20 ;  /* 0x0000000203147224 */ /* 0x000fe400078e0214 */
.L_x_19:
[----:B------:R-:W-:Y:S05]  /*14e0*/  BRA.U !UP1, `(.L_x_20) ;  /* 0x00000001090c7547 */ /* 0x000fea000b800000 */
[----:B------:R-:W-:Y:S01]  /*14f0*/  UCGABAR_WAIT ;  /* 0x0000000000007dc7 */ /* 0x000fe20008000000 */
[----:B------:R-:W-:Y:S01]  /*1500*/  CCTL.IVALL ;  /* 0x00000000ff00798f */ /* 0x000fe20002000000 */
[----:B------:R-:W-:Y:S05]  /*1510*/  BRA `(.L_x_21) ;  /* 0x0000000000047947 */ /* 0x000fea0003800000 */
.L_x_20:
[----:B------:R-:W-:Y:S06]  /*1520*/  BAR.SYNC.DEFER_BLOCKING 0x0 ;  /* 0x0000000000007b1d */ /* 0x000fec0000010000 */
.L_x_21:
[----:B------:R-:W-:Y:S05]  /*1530*/  BRA.U UP2, `(.L_x_22) ;  /* 0x0000001102a47547 */ /* 0x000fea000b800000 */
[----:B------:R-:W1:Y:S01]  /*1540*/  LDCU UR4, c[0x0][0x38c] ;  /* 0x00007180ff0477ac */ /* 0x000e620008000800 */
[----:B------:R-:W2:Y:S01]  /*1550*/  LDC R9, c[0x0][0x370] ;  /* 0x0000dc00ff097b82 */ /* 0x000ea20000000800 */
[----:B------:R-:W-:Y:S01]  /*1560*/  IMAD.SHL.U32 R16, R11, 0x80, RZ ;  /* 0x000000800b107824 */ /* 0x000fe200078e00ff */
[----:B------:R-:W-:Y:S01]  /*1570*/  PLOP3.LUT P1, PT, PT, PT, UP5, 0x80, 0x8 ;  /* 0x000000000008781c */ /* 0x000fe20003f2f058 */
[----:B------:R-:W-:Y:S01]  /*1580*/  UISETP.NE.AND UP1, UPT, UR10, URZ, UPT ;  /* 0x000000ff0a00728c */ /* 0x000fe2000bf25270 */
[----:B------:R-:W-:Y:S01]  /*1590*/  ISETP.NE.AND P4, PT, R10, RZ, P5 ;  /* 0x000000ff0a00720c */ /* 0x000fe20002f85270 */
[----:B------:R-:W-:Y:S01]  /*15a0*/  IMAD.MOV.U32 R15, RZ, RZ, 0x1 ;  /* 0x00000001ff0f7424 */ /* 0x000fe200078e00ff */
[----:B------:R-:W-:Y:S01]  /*15b0*/  PLOP3.LUT P1, PT, P1, PT, PT, 0x8, 0x80 ;  /* 0x000000000080781c */ /* 0x000fe20000f2e170 */
[----:B------:R-:W-:Y:S01]  /*15c0*/  IMAD.MOV.U32 R14, RZ, RZ, RZ ;  /* 0x000000ffff0e7224 */ /* 0x000fe200078e00ff */
[----:B------:R-:W3:Y:S01]  /*15d0*/  LDC R0, c[0x0][0x374] ;  /* 0x0000dd00ff007b82 */ /* 0x000ee20000000800 */
[----:B------:R-:W-:Y:S01]  /*15e0*/  CS2R R12, SRZ ;  /* 0x00000000000c7805 */ /* 0x000fe2000001ff00 */
[----:B------:R-:W-:Y:S01]  /*15f0*/  IMAD.MOV.U32 R10, RZ, RZ, 0x1 ;  /* 0x00000001ff0a7424 */ /* 0x000fe200078e00ff */
[----:B------:R-:W-:Y:S01]  /*1600*/  LOP3.LUT R16, R16, 0x80, RZ, 0xc0, !PT ;  /* 0x0000008010107812 */ /* 0x000fe200078ec0ff */
[----:B------:R-:W4:Y:S01]  /*1610*/  LDCU.64 UR14, c[0x0][0x348] ;  /* 0x00006900ff0e77ac */ /* 0x000f220008000a00 */
[----:B------:R-:W-:-:S02]  /*1620*/  USEL UR22, UR6, 0x2, UP1 ;  /* 0x0000000206167887 */ /* 0x000fc40008800000 */
[----:B-1----:R-:W-:Y:S01]  /*1630*/  UIADD3 UR5, UPT, UPT, UR4, 0x1f, URZ ;  /* 0x0000001f04057890 */ /* 0x002fe2000fffe0ff */
[----:B------:R-:W-:-:S03]  /*1640*/  UMOV UR23, URZ ;  /* 0x000000ff00177c82 */ /* 0x000fc60008000000 */
[----:B------:R-:W-:-:S04]  /*1650*/  USHF.R.S32.HI UR7, URZ, 0x1f, UR5 ;  /* 0x0000001fff077899 */ /* 0x000fc80008011405 */
[----:B------:R-:W-:Y:S02]  /*1660*/  ULEA.HI UR7, UR7, UR5, URZ, 0x5 ;  /* 0x0000000507077291 */ /* 0x000fe4000f8f28ff */
[----:B------:R-:W-:Y:S02]  /*1670*/  UIADD3 UR5, UPT, UPT, UR4, -0x1, URZ ;  /* 0xffffffff04057890 */ /* 0x000fe4000fffe0ff */
[----:B------:R-:W-:Y:S02]  /*1680*/  USHF.R.S32.HI UR7, URZ, 0x5, UR7 ;  /* 0x00000005ff077899 */ /* 0x000fe40008011407 */
[----:B------:R-:W-:Y:S02]  /*1690*/  UISETP.GE.U32.AND UP2, UPT, UR5, -0x3f, UPT ;  /* 0xffffffc10500788c */ /* 0x000fe4000bf46070 */
[----:B------:R-:W-:Y:S02]  /*16a0*/  UISETP.LT.U32.AND UP0, UPT, UR7, 0x4, UPT ;  /* 0x000000040700788c */ /* 0x000fe4000bf01070 */
[----:B------:R-:W-:-:S02]  /*16b0*/  UIADD3 UR4, UPT, UPT, UR4, 0x3e, URZ ;  /* 0x0000003e04047890 */ /* 0x000fc4000fffe0ff */
[----:B------:R-:W-:-:S04]  /*16c0*/  USEL UR5, UR7, 0x4, UP0 ;  /* 0x0000000407057887 */ /* 0x000fc80008000000 */
[----:B------:R-:W-:Y:S02]  /*16d0*/  UIADD3 UR21, UPT, UPT, UR5, -0x1, URZ ;  /* 0xffffffff05157890 */ /* 0x000fe4000fffe0ff */
[----:B------:R-:W-:Y:S02]  /*16e0*/  @UP2 UIADD3 UR21, UPT, UPT, UR5, URZ, URZ ;  /* 0x000000ff05152290 */ /* 0x000fe4000fffe0ff */
[----:B------:R-:W-:Y:S02]  /*16f0*/  UIADD3 UR24, UPT, UPT, UR7, -UR5, URZ ;  /* 0x8000000507187290 */ /* 0x000fe4000fffe0ff */
[----:B------:R-:W-:Y:S02]  /*1700*/  UIADD3 UR13, UPT, UPT, UR21, 0x1, URZ ;  /* 0x00000001150d7890 */ /* 0x000fe4000fffe0ff */
[----:B--2-4-:R-:W-:-:S12]  /*1710*/  UIADD3 UR21, UPT, UPT, -UR21, URZ, URZ ;  /* 0x000000ff15157290 */ /* 0x014fd8000fffe1ff */
.L_x_42:
[----:B------:R-:W-:Y:S01]  /*1720*/  UISETP.NE.AND UP0, UPT, UR37, URZ, UPT ;  /* 0x000000ff2500728c */ /* 0x000fe2000bf05270 */
[----:B------:R-:W1:Y:S08]  /*1730*/  S2UR UR37, SR_CgaCtaId ;  /* 0x00000000002579c3 */ /* 0x000e700000008800 */
[----:B------:R-:W-:Y:S05]  /*1740*/  BRA.U UP0, `(.L_x_23) ;  /* 0x0000000100347547 */ /* 0x000fea000b800000 */
[----:B------:R-:W2:Y:S01]  /*1750*/  S2R R2, SR_CgaCtaId ;  /* 0x0000000000027919 */ /* 0x000ea20000008800 */
[----:B------:R-:W-:-:S04]  /*1760*/  MOV R3, 0x400 ;  /* 0x0000040000037802 */ /* 0x000fc80000000f00 */
[----:B--2---:R-:W-:Y:S02]  /*1770*/  LEA R3, R2, R3, 0x18 ;  /* 0x0000000302037211 */ /* 0x004fe400078ec0ff */
[----:B------:R-:W-:-:S03]  /*1780*/  SHF.L.U32 R2, R10, 0x1f, RZ ;  /* 0x0000001f0a027819 */ /* 0x000fc600000006ff */
[----:B------:R-:W-:-:S04]  /*1790*/  IMAD R3, R12, 0x8, R3 ;  /* 0x000000080c037824 */ /* 0x000fc800078e0203 */
[----:B------:R-:W2:Y:S02]  /*17a0*/  SYNCS.PHASECHK.TRANS64.TRYWAIT P0, [R3+URZ+0xe0], R2 ;  /* 0x0000e002030075a7 */ /* 0x000ea400080011ff */
[----:B--2---:R-:W-:Y:S05]  /*17b0*/  @!P0 BRA `(.L_x_24) ;  /* 0x0000009c008c8947 */ /* 0x004fea0003800000 */
.L_x_144:
[----:B------:R-:W-:Y:S01]  /*17c0*/  VIADD R12, R12, 0x1 ;  /* 0x000000010c0c7836 */ /* 0x000fe20000000000 */
[----:B------:R2:W-:Y:S04]  /*17d0*/  SYNCS.ARRIVE.TRANS64.A1T0 RZ, [R3+URZ+0xd0], RZ ;  /* 0x0000d0ff03ff79a7 */ /* 0x0005e800081000ff */
[----:B------:R-:W-:-:S04]  /*17e0*/  ISETP.NE.AND P0, PT, R12, 0x2, PT ;  /* 0x000000020c00780c */ /* 0x000fc80003f05270 */
[----:B------:R-:W-:Y:S02]  /*17f0*/  SEL R12, R12, RZ, P0 ;  /* 0x000000ff0c0c7207 */ /* 0x000fe40000000000 */
[----:B--2---:R-:W-:-:S04]  /*1800*/  SEL R3, RZ, 0x1, P0 ;  /* 0x00000001ff037807 */ /* 0x004fc80000000000 */
[----:B------:R-:W-:-:S07]  /*1810*/  LOP3.LUT R10, R10, R3, RZ, 0x3c, !PT ;  /* 0x000000030a0a7212 */ /* 0x000fce00078e3cff */
.L_x_23:
[----:B------:R-:W-:Y:S01]  /*1820*/  UMOV UR6, 0x400 ;  /* 0x0000040000067882 */ /* 0x000fe20000000000 */
[----:B------:R-:W-:Y:S01]  /*1830*/  LEA.HI R3, R21, R21, RZ, 0x1 ;  /* 0x0000001515037211 */ /* 0x000fe200078f08ff */
[----:B-1----:R-:W-:Y:S01]  /*1840*/  ULEA UR6, UR37, UR6, 0x18 ;  /* 0x0000000625067291 */ /* 0x002fe2000f8ec0ff */
[----:B------:R-:W-:Y:S01]  /*1850*/  SHF.L.U32 R2, R15, 0x1f, RZ ;  /* 0x0000001f0f027819 */ /* 0x000fe200000006ff */
[----:B------:R-:W-:Y:S01]  /*1860*/  UISETP.GE.U32.AND UP0, UPT, UR4, 0x3f, UPT ;  /* 0x0000003f0400788c */ /* 0x000fe2000bf06070 */
[C---:B------:R-:W-:Y:S01]  /*1870*/  R2UR UR9, R16.reuse ;  /* 0x00000000100972ca */ /* 0x040fe200000e0000 */
[----:B------:R-:W-:Y:S01]  /*1880*/  ULEA UR8, UR23, UR6, 0x3 ;  /* 0x0000000617087291 */ /* 0x000fe2000f8e18ff */
[----:B------:R-:W-:Y:S01]  /*1890*/  IMAD.SHL.U32 R3, R3, 0x80, RZ ;  /* 0x0000008003037824 */ /* 0x000fe200078e00ff */
[----:B------:R-:W-:Y:S01]  /*18a0*/  R2UR UR11, R16 ;  /* 0x00000000100b72ca */ /* 0x000fe200000e0000 */
[----:B------:R-:W-:-:S03]  /*18b0*/  UMOV UR25, URZ ;  /* 0x000000ff00197c82 */ /* 0x000fc60008000000 */
[----:B------:R-:W-:-:S03]  /*18c0*/  R2UR UR35, R3 ;  /* 0x00000000032372ca */ /* 0x000fc600000e0000 */
[----:B------:R1:W2:Y:S01]  /*18d0*/  SYNCS.PHASECHK.TRANS64.TRYWAIT P0, [UR8+0x20], R2 ;  /* 0x00002002ff0075a7 */ /* 0x0002a20008001108 */
[----:B------:R-:W-:-:S09]  /*18e0*/  R2UR UR8, R20 ;  /* 0x00000000140872ca */ /* 0x000fd200000e0000 */
[----:B------:R-:W-:-:S04]  /*18f0*/  ULOP3.LUT UR35, UR9, 0xffffff00, UR35, 0xf8, !UPT ;  /* 0xffffff0009237892 */ /* 0x000fc8000f8ef823 */
[----:B------:R-:W-:Y:S01]  /*1900*/  ULEA UR11, UR8, UR11, 0x8 ;  /* 0x0000000b080b7291 */ /* 0x000fe2000f8e40ff */
[----:B------:R-:W-:Y:S11]  /*1910*/  BRA.U !UP0, `(.L_x_25) ;  /* 0x0000000108bc7547 */ /* 0x000ff6000b800000 */
[----:B------:R-:W-:Y:S01]  /*1920*/  UMOV UR16, UR21 ;  /* 0x0000001500107c82 */ /* 0x000fe20008000000 */
[----:B------:R-:W-:Y:S01]  /*1930*/  UMOV UR17, UR23 ;  /* 0x0000001700117c82 */ /* 0x000fe20008000000 */
[----:B------:R-:W-:-:S05]  /*1940*/  UMOV UR34, URZ ;  /* 0x000000ff00227c82 */ /* 0x000fca0008000000 */
.L_x_31:
[----:B------:R-:W-:Y:S01]  /*1950*/  ULEA UR33, UR17, UR6, 0x3 ;  /* 0x0000000611217291 */ /* 0x000fe2000f8e18ff */
[----:B------:R-:W-:Y:S01]  /*1960*/  @P5 MOV R3, 0x4000 ;  /* 0x0000400000035802 */ /* 0x000fe20000000f00 */
[----:B-12-4-:R-:W-:Y:S10]  /*1970*/  @P0 BRA `(.L_x_26) ;  /* 0x00000000000c0947 */ /* 0x016ff40003800000 */
[----:B------:R-:W-:-:S04]  /*1980*/  SHF.L.U32 R5, R15, 0x1f, RZ ;  /* 0x0000001f0f057819 */ /* 0x000fc800000006ff */
[----:B------:R-:W2:Y:S02]  /*1990*/  SYNCS.PHASECHK.TRANS64.TRYWAIT P0, [UR33+0x20], R5 ;  /* 0x00002005ff0075a7 */ /* 0x000ea40008001121 */
[----:B--2---:R-:W-:Y:S05]  /*19a0*/  @!P0 BRA `(.L_x_27) ;  /* 0x0000009c00248947 */ /* 0x004fea0003800000 */
.L_x_26:
[----:B------:R2:W-:Y:S01]  /*19b0*/  @P5 SYNCS.ARRIVE.TRANS64 RZ, [UR33], R3 ;  /* 0x00000003ffff59a7 */ /* 0x0005e20008000021 */
[----:B------:R-:W-:Y:S02]  /*19c0*/  ULOP3.LUT UR8, UR22, 0x2, URZ, 0xfc, !UPT ;  /* 0x0000000216087892 */ /* 0x000fe4000f8efcff */
[----:B------:R-:W-:Y:S02]  /*19d0*/  UIADD3 UR16, UPT, UPT, UR16, 0x1, URZ ;  /* 0x0000000110107890 */ /* 0x000fe4000fffe0ff */
[----:B------:R-:W-:Y:S02]  /*19e0*/  UISETP.NE.AND UP0, UPT, UR8, 0x2, UPT ;  /* 0x000000020800788c */ /* 0x000fe4000bf05270 */
[----:B------:R-:W-:-:S07]  /*19f0*/  UISETP.NE.AND UP2, UPT, UR16, 0x1, UPT ;  /* 0x000000011000788c */ /* 0x000fce000bf45270 */
[----:B------:R-:W-:Y:S05]  /*1a00*/  BRA.U UP0, `(.L_x_28) ;  /* 0x0000000100047547 */ /* 0x000fea000b800000 */
[----:B------:R-:W-:Y:S05]  /*1a10*/  BPT.TRAP 0x1 ;  /* 0x000000040000795c */ /* 0x000fea0000300000 */
.L_x_28:
[----:B------:R-:W-:Y:S04]  /*1a20*/  BSSY.RECONVERGENT B0, `(.L_x_29) ;  /* 0x0000003000007945 */ /* 0x000fe80003800200 */
[----:B------:R-:W-:Y:S05]  /*1a30*/  @!P4 BRA `(.L_x_30) ;  /* 0x000000000004c947 */ /* 0x000fea0003800000 */
[----:B------:R-:W-:Y:S05]  /*1a40*/  BPT.TRAP 0x1 ;  /* 0x000000040000795c */ /* 0x000fea0000300000 */
.L_x_30:
[----:B------:R-:W-:Y:S05]  /*1a50*/  BSYNC.RECONVERGENT B0 ;  /* 0x0000000000007941 */ /* 0x000fea0003800200 */
.L_x_29:
[----:B------:R-:W-:Y:S02]  /*1a60*/  UIADD3 UR23, UPT, UPT, UR17, 0x1, URZ ;  /* 0x0000000111177890 */ /* 0x000fe4000fffe0ff */
[----:B------:R-:W-:Y:S02]  /*1a70*/  UIADD3 UR28, UP1, UPT, UR14, 0x80, URZ ;  /* 0x000000800e1c7890 */ /* 0x000fe4000ff3e0ff */
[----:B------:R-:W-:Y:S02]  /*1a80*/  UISETP.NE.AND UP0, UPT, UR23, 0x4, UPT ;  /* 0x000000041700788c */ /* 0x000fe4000bf05270 */
[----:B------:R-:W-:Y:S02]  /*1a90*/  ULOP3.LUT UR33, UR33, 0xfefffff8, URZ, 0xc0, !UPT ;  /* 0xfefffff821217892 */ /* 0x000fe4000f8ec0ff */
[----:B------:R-:W-:Y:S02]  /*1aa0*/  USEL UR9, URZ, 0x1, UP0 ;  /* 0x00000001ff097887 */ /* 0x000fe40008000000 */
[----:B------:R-:W-:-:S02]  /*1ab0*/  USEL UR23, UR23, URZ, UP0 ;  /* 0x000000ff17177287 */ /* 0x000fc40008000000 */
[----:B------:R-:W-:Y:S02]  /*1ac0*/  UIADD3 UR26, UP0, UPT, UR14, 0x180, URZ ;  /* 0x000001800e1a7890 */ /* 0x000fe4000ff1e0ff */
[----:B------:R-:W-:Y:S01]  /*1ad0*/  ULEA UR8, UR23, UR6, 0x3 ;  /* 0x0000000617087291 */ /* 0x000fe2000f8e18ff */
[----:B------:R-:W-:Y:S01]  /*1ae0*/  LOP3.LUT R15, R15, UR9, RZ, 0x3c, !PT ;  /* 0x000000090f0f7c12 */ /* 0x000fe2000f8e3cff */
[----:B------:R-:W-:Y:S02]  /*1af0*/  UIADD3.X UR29, UPT, UPT, URZ, UR15, URZ, UP1, !UPT ;  /* 0x0000000fff1d7290 */ /* 0x000fe40008ffe4ff */
[----:B------:R-:W-:Y:S01]  /*1b00*/  UIADD3.X UR27, UPT, UPT, URZ, UR15, URZ, UP0, !UPT ;  /* 0x0000000fff1b7290 */ /* 0x000fe200087fe4ff */
[----:B-1----:R-:W-:Y:S01]  /*1b10*/  SHF.L.U32 R2, R15, 0x1f, RZ ;  /* 0x0000001f0f027819 */ /* 0x002fe200000006ff */
[----:B------:R-:W-:Y:S01]  /*1b20*/  UMOV UR18, 0x0 ;  /* 0x0000000000127882 */ /* 0x000fe20000000000 */
[----:B------:R-:W-:Y:S01]  /*1b30*/  UMOV UR19, 0x10000000 ;  /* 0x1000000000137882 */ /* 0x000fe20000000000 */
[----:B------:R-:W-:Y:S01]  /*1b40*/  UMOV UR10, UR34 ;  /* 0x00000022000a7c82 */ /* 0x000fe20008000000 */
[----:B------:R4:W1:Y:S01]  /*1b50*/  SYNCS.PHASECHK.TRANS64.TRYWAIT P0, [UR8+0x20], R2 ;  /* 0x00002002ff0075a7 */ /* 0x0008620008001108 */
[----:B------:R-:W-:Y:S01]  /*1b60*/  ULEA UR8, UR17, UR6, 0xc ;  /* 0x0000000611087291 */ /* 0x000fe2000f8e60ff */
[----:B------:R-:W-:Y:S01]  /*1b70*/  UMOV UR12, UR36 ;  /* 0x00000024000c7c82 */ /* 0x000fe20008000000 */
[----:B------:R-:W-:-:S02]  /*1b80*/  UMOV UR9, UR33 ;  /* 0x0000002100097c82 */ /* 0x000fc40008000000 */
[----:B------:R-:W-:Y:S02]  /*1b90*/  UIADD3 UR32, UPT, UPT, UR8, 0xc400, URZ ;  /* 0x0000c40008207890 */ /* 0x000fe4000fffe0ff */
[----:B------:R-:W-:Y:S01]  /*1ba0*/  UIADD3 UR8, UPT, UPT, UR8, 0x10400, URZ ;  /* 0x0001040008087890 */ /* 0x000fe2000fffe0ff */
[----:B------:R-:W-:Y:S01]  /*1bb0*/  UMOV UR25, UR13 ;  /* 0x0000000d00197c82 */ /* 0x000fe20008000000 */
[----:B------:R-:W-:-:S05]  /*1bc0*/  UMOV UR17, UR23 ;  /* 0x0000001700117c82 */ /* 0x000fca0008000000 */
[----:B------:R2:W-:Y:S02]  /*1bd0*/  UTMALDG.3D.2CTA [UR32], [UR28], desc[UR18] ;  /* 0x000012201c0075b4 */ /* 0x0005e40008211000 */
[----:B------:R4:W-:Y:S01]  /*1be0*/  UTMALDG.3D.2CTA [UR8], [UR26], desc[UR18] ;  /* 0x000012081a0075b4 */ /* 0x0009e20008211000 */
[----:B--2---:R-:W-:Y:S01]  /*1bf0*/  UIADD3 UR34, UPT, UPT, UR34, 0x20, URZ ;  /* 0x0000002022227890 */ /* 0x004fe2000fffe0ff */
[----:B------:R-:W-:Y:S11]  /*1c00*/  BRA.U UP2, `(.L_x_31) ;  /* 0xfffffffd02507547 */ /* 0x000ff6000b83ffff */
.L_x_25:
[----:B----4-:R-:W-:Y:S01]  /*1c10*/  ULEA UR8, UR23, UR6, 0x3 ;  /* 0x0000000617087291 */ /* 0x010fe2000f8e18ff */
[----:B-1----:R-:W-:Y:S01]  /*1c20*/  SHF.L.U32 R2, R15, 0x1f, RZ ;  /* 0x0000001f0f027819 */ /* 0x002fe200000006ff */
[----:B------:R-:W-:Y:S01]  /*1c30*/  @!P1 SYNCS.ARRIVE.TRANS64.A1T0 RZ, [UR6+0x88], RZ ;  /* 0x000088ffffff99a7 */ /* 0x000fe20008100006 */
[----:B------:R-:W-:-:S06]  /*1c40*/  UISETP.GT.AND UP0, UPT, UR7, UR5, UPT ;  /* 0x000000050700728c */ /* 0x000fcc000bf04270 */
[----:B--2---:R1:W2:Y:S03]  /*1c50*/  SYNCS.PHASECHK.TRANS64.TRYWAIT P0, [UR8+0x20], R2 ;  /* 0x00002002ff0075a7 */ /* 0x0042a60008001108 */
[----:B------:R-:W-:Y:S05]  /*1c60*/  BRA.U !UP0, `(.L_x_32) ;  /* 0x0000000108bc7547 */ /* 0x000fea000b800000 */
[----:B------:R-:W-:Y:S01]  /*1c70*/  UIADD3 UR26, UPT, UPT, UR24, UR25, URZ ;  /* 0x00000019181a7290 */ /* 0x000fe2000fffe0ff */
[----:B------:R-:W-:-:S11]  /*1c80*/  UMOV UR27, UR23 ;  /* 0x00000017001b7c82 */ /* 0x000fd60008000000 */
.L_x_38:
[----:B------:R-:W-:Y:S01]  /*1c90*/  ULEA UR17, UR27, UR6, 0x3 ;  /* 0x000000061b117291 */ /* 0x000fe2000f8e18ff */
[----:B--2---:R-:W-:Y:S01]  /*1ca0*/  @P5 MOV R3, 0x4000 ;  /* 0x0000400000035802 */ /* 0x004fe20000000f00 */
[----:B-12---:R-:W-:Y:S10]  /*1cb0*/  @P0 BRA `(.L_x_33) ;  /* 0x00000000000c0947 */ /* 0x006ff40003800000 */
[----:B------:R-:W-:-:S04]  /*1cc0*/  SHF.L.U32 R5, R15, 0x1f, RZ ;  /* 0x0000001f0f057819 */ /* 0x000fc800000006ff */
[----:B------:R-:W2:Y:S02]  /*1cd0*/  SYNCS.PHASECHK.TRANS64.TRYWAIT P0, [UR17+0x20], R5 ;  /* 0x00002005ff0075a7 */ /* 0x000ea40008001111 */
[----:B--2---:R-:W-:Y:S05]  /*1ce0*/  @!P0 BRA `(.L_x_34) ;  /* 0x00000098006c8947 */ /* 0x004fea0003800000 */
.L_x_33:
[----:B------:R2:W-:Y:S01]  /*1cf0*/  @P5 SYNCS.ARRIVE.TRANS64 RZ, [UR17], R3 ;  /* 0x00000003ffff59a7 */ /* 0x0005e20008000011 */
[----:B------:R-:W-:-:S04]  /*1d00*/  ULOP3.LUT UR8, UR22, 0x2, URZ, 0xfc, !UPT ;  /* 0x0000000216087892 */ /* 0x000fc8000f8efcff */
[----:B------:R-:W-:-:S09]  /*1d10*/  UISETP.NE.AND UP0, UPT, UR8, 0x2, UPT ;  /* 0x000000020800788c */ /* 0x000fd2000bf05270 */
[----:B------:R-:W-:Y:S05]  /*1d20*/  BRA.U UP0, `(.L_x_35) ;  /* 0x0000000100047547 */ /* 0x000fea000b800000 */
[----:B------:R-:W-:Y:S05]  /*1d30*/  BPT.TRAP 0x1 ;  /* 0x000000040000795c */ /* 0x000fea0000300000 */
.L_x_35:
[----:B------:R-:W-:Y:S04]  /*1d40*/  BSSY.RECONVERGENT B0, `(.L_x_36) ;  /* 0x0000003000007945 */ /* 0x000fe80003800200 */
[----:B------:R-:W-:Y:S05]  /*1d50*/  @!P4 BRA `(.L_x_37) ;  /* 0x000000000004c947 */ /* 0x000fea0003800000 */
[----:B------:R-:W-:Y:S05]  /*1d60*/  BPT.TRAP 0x1 ;  /* 0x000000040000795c */ /* 0x000fea0000300000 */
.L_x_37:
[----:B------:R-:W-:Y:S05]  /*1d70*/  BSYNC.RECONVERGENT B0 ;  /* 0x0000000000007941 */ /* 0x000fea0003800200 */
.L_x_36:
[----:B------:R-:W-:Y:S02]  /*1d80*/  UIADD3 UR23, UPT, UPT, UR27, 0x1, URZ ;  /* 0x000000011b177890 */ /* 0x000fe4000fffe0ff */
[----:B------:R-:W-:Y:S02]  /*1d90*/  UIADD3 UR32, UP1, UPT, UR14, 0x80, URZ ;  /* 0x000000800e207890 */ /* 0x000fe4000ff3e0ff */
[----:B------:R-:W-:Y:S02]  /*1da0*/  UISETP.NE.AND UP0, UPT, UR23, 0x4, UPT ;  /* 0x000000041700788c */ /* 0x000fe4000bf05270 */
[----:B------:R-:W-:Y:S02]  /*1db0*/  USHF.L.U32 UR18, UR25, 0x5, URZ ;  /* 0x0000000519127899 */ /* 0x000fe400080006ff */
[----:B------:R-:W-:Y:S02]  /*1dc0*/  USEL UR9, URZ, 0x1, UP0 ;  /* 0x00000001ff097887 */ /* 0x000fe40008000000 */
[----:B------:R-:W-:-:S02]  /*1dd0*/  USEL UR23, UR23, URZ, UP0 ;  /* 0x000000ff17177287 */ /* 0x000fc40008000000 */
[----:B------:R-:W-:Y:S02]  /*1de0*/  UIADD3 UR30, UP0, UPT, UR14, 0x180, URZ ;  /* 0x000001800e1e7890 */ /* 0x000fe4000ff1e0ff */
[----:B------:R-:W-:Y:S01]  /*1df0*/  ULEA UR8, UR23, UR6, 0x3 ;  /* 0x0000000617087291 */ /* 0x000fe2000f8e18ff */
[----:B------:R-:W-:Y:S01]  /*1e00*/  LOP3.LUT R15, R15, UR9, RZ, 0x3c, !PT ;  /* 0x000000090f0f7c12 */ /* 0x000fe2000f8e3cff */
[----:B------:R-:W-:Y:S02]  /*1e10*/  ULOP3.LUT UR17, UR17, 0xfefffff8, URZ, 0xc0, !UPT ;  /* 0xfefffff811117892 */ /* 0x000fe4000f8ec0ff */
[----:B------:R-:W-:Y:S01]  /*1e20*/  UIADD3.X UR33, UPT, UPT, URZ, UR15, URZ, UP1, !UPT ;  /* 0x0000000fff217290 */ /* 0x000fe20008ffe4ff */
[----:B-1----:R-:W-:Y:S01]  /*1e30*/  SHF.L.U32 R2, R15, 0x1f, RZ ;  /* 0x0000001f0f027819 */ /* 0x002fe200000006ff */
[----:B------:R-:W-:Y:S01]  /*1e40*/  UIADD3.X UR31, UPT, UPT, URZ, UR15, URZ, UP0, !UPT ;  /* 0x0000000fff1f7290 */ /* 0x000fe200087fe4ff */
[----:B------:R-:W-:Y:S02]  /*1e50*/  UMOV UR28, 0x0 ;  /* 0x00000000001c7882 */ /* 0x000fe40000000000 */
[----:B------:R4:W1:Y:S01]  /*1e60*/  SYNCS.PHASECHK.TRANS64.TRYWAIT P0, [UR8+0x20], R2 ;  /* 0x00002002ff0075a7 */ /* 0x0008620008001108 */
[----:B------:R-:W-:Y:S01]  /*1e70*/  ULEA UR8, UR27, UR6, 0xc ;  /* 0x000000061b087291 */ /* 0x000fe2000f8e60ff */
[----:B------:R-:W-:Y:S01]  /*1e80*/  UMOV UR29, 0x10000000 ;  /* 0x10000000001d7882 */ /* 0x000fe20000000000 */
[----:B------:R-:W-:-:S02]  /*1e90*/  UMOV UR19, UR35 ;  /* 0x0000002300137c82 */ /* 0x000fc40008000000 */
[----:B------:R-:W-:Y:S02]  /*1ea0*/  UIADD3 UR16, UPT, UPT, UR8, 0xc400, URZ ;  /* 0x0000c40008107890 */ /* 0x000fe4000fffe0ff */
[----:B------:R-:W-:Y:S01]  /*1eb0*/  UIADD3 UR8, UPT, UPT, UR8, 0x10400, URZ ;  /* 0x0001040008087890 */ /* 0x000fe2000fffe0ff */
[----:B------:R-:W-:Y:S01]  /*1ec0*/  UMOV UR20, UR36 ;  /* 0x0000002400147c82 */ /* 0x000fe20008000000 */
[----:B------:R-:W-:Y:S01]  /*1ed0*/  UMOV UR12, UR36 ;  /* 0x00000024000c7c82 */ /* 0x000fe20008000000 */
[----:B------:R-:W-:Y:S01]  /*1ee0*/  UMOV UR9, UR17 ;  /* 0x0000001100097c82 */ /* 0x000fe20008000000 */
[----:B------:R-:W-:Y:S01]  /*1ef0*/  UMOV UR10, UR18 ;  /* 0x00000012000a7c82 */ /* 0x000fe20008000000 */
[----:B------:R-:W-:Y:S02]  /*1f00*/  UIADD3 UR25, UPT, UPT, UR25, 0x1, URZ ;  /* 0x0000000119197890 */ /* 0x000fe4000fffe0ff */
[----:B------:R4:W-:Y:S01]  /*1f10*/  UTMALDG.3D.2CTA [UR16], [UR32], desc[UR28] ;  /* 0x00001c10200075b4 */ /* 0x0009e20008211000 */
[----:B------:R-:W-:Y:S01]  /*1f20*/  UMOV UR27, UR23 ;  /* 0x00000017001b7c82 */ /* 0x000fe20008000000 */
[----:B------:R-:W-:Y:S01]  /*1f30*/  UISETP.NE.AND UP0, UPT, UR25, UR26, UPT ;  /* 0x0000001a1900728c */ /* 0x000fe2000bf05270 */
[----:B------:R4:W-:Y:S08]  /*1f40*/  UTMALDG.3D.2CTA [UR8], [UR30], desc[UR28] ;  /* 0x00001c081e0075b4 */ /* 0x0009f00008211000 */
[----:B----4-:R-:W-:Y:S05]  /*1f50*/  BRA.U UP0, `(.L_x_38) ;  /* 0xfffffffd004c7547 */ /* 0x010fea000b83ffff */
.L_x_32:
[C---:B-1----:R-:W-:Y:S01]  /*1f60*/  LEA R2, R14.reuse, UR6, 0x3 ;  /* 0x000000060e027c11 */ /* 0x042fe2000f8e18ff */
[----:B------:R-:W-:Y:S01]  /*1f70*/  NOP ;  /* 0x0000000000007918 */ /* 0x000fe20000000000 */
[----:B--2---:R-:W-:Y:S02]  /*1f80*/  SHF.L.U32 R3, R13, 0x1f, RZ ;  /* 0x0000001f0d037819 */ /* 0x004fe400000006ff */
[----:B------:R-:W-:Y:S02]  /*1f90*/  LEA R4, R14, UR6, 0x4 ;  /* 0x000000060e047c11 */ /* 0x000fe4000f8e20ff */
[----:B------:R-:W1:Y:S02]  /*1fa0*/  SYNCS.PHASECHK.TRANS64.TRYWAIT P0, [R2+URZ+0x90], R3 ;  /* 0x00009003020075a7 */ /* 0x000e6400080011ff */
[----:B-1----:R-:W-:Y:S05]  /*1fb0*/  @!P0 BRA `(.L_x_39) ;  /* 0x0000009400d08947 */ /* 0x002fea0003800000 */
.L_x_147:
[----:B------:R-:W2:Y:S01]  /*1fc0*/  LDS.128 R4, [R4+0x100] ;  /* 0x0001000004047984 */ /* 0x000ea20000000c00 */
[----:B------:R-:W-:Y:S01]  /*1fd0*/  ISETP.GE.AND P0, PT, R72, 0x1, PT ;  /* 0x000000014800780c */ /* 0x000fe20003f06270 */
[----:B-1----:R-:W-:Y:S01]  /*1fe0*/  VIADD R2, R2, 0xa0 ;  /* 0x000000a002027836 */ /* 0x002fe20000000000 */
[----:B------:R-:W-:Y:S01]  /*1ff0*/  @!PT LDS RZ, [RZ] ;  /* 0x00000000fffff984 */ /* 0x000fe20000000800 */
[----:B------:R-:W-:Y:S01]  /*2000*/  @!PT LDS RZ, [RZ] ;  /* 0x00000000fffff984 */ /* 0x000fe20000000800 */
[----:B------:R-:W-:Y:S01]  /*2010*/  @!PT LDS RZ, [RZ] ;  /* 0x00000000fffff984 */ /* 0x000fe20000000800 */
[----:B------:R-:W-:Y:S01]  /*2020*/  @!PT LDS RZ, [RZ] ;  /* 0x00000000fffff984 */ /* 0x000fe20000000800 */
[----:B------:R1:W-:Y:S06]  /*2030*/  MEMBAR.ALL.CTA ;  /* 0x0000000000007992 */ /* 0x0003ec0000008000 */
[----:B-1----:R-:W1:Y:S01]  /*2040*/  FENCE.VIEW.ASYNC.S ;  /* 0x00000000000073c6 */ /* 0x002e620000000000 */
[----:B------:R-:W-:-:S04]  /*2050*/  PRMT R2, RZ, 0x654, R2 ;  /* 0x00000654ff027816 */ /* 0x000fc80000000002 */
[----:B-1----:R1:W-:Y:S01]  /*2060*/  SYNCS.ARRIVE.TRANS64.RED.A1T0 RZ, [R2+URZ], RZ ;  /* 0x000000ff02ff79a7 */ /* 0x0023e200081004ff */
[----:B--2---:R-:W-:-:S13]  /*2070*/  LOP3.LUT P2, RZ, R6, 0x1, RZ, 0xc0, !PT ;  /* 0x0000000106ff7812 */ /* 0x004fda000784c0ff */
[----:B------:R-:W-:Y:S01]  /*2080*/  @P2 SHF.R.U32.HI R3, RZ, 0x10, R5 ;  /* 0x00000010ff032819 */ /* 0x000fe20000011605 */
[----:B------:R-:W-:Y:S01]  /*2090*/  VOTEU.ANY UP0, P2 ;  /* 0x0000000000ff7886 */ /* 0x000fe20001000100 */
[----:B------:R-:W-:Y:S02]  /*20a0*/  @P2 MOV R11, R4 ;  /* 0x00000004000b2202 */ /* 0x000fe40000000f00 */
[----:B------:R-:W-:Y:S02]  /*20b0*/  @P2 R2UR.BROADCAST UR8, R3 ;  /* 0x00000000030822ca */ /* 0x000fe400008e0000 */
[----:B------:R-:W-:-:S11]  /*20c0*/  @P2 LOP3.LUT R8, R5, 0xffff, RZ, 0xc0, !PT ;  /* 0x0000ffff05082812 */ /* 0x000fd600078ec0ff */
[----:B------:R-:W-:Y:S01]  /*20d0*/  @UP0 UMOV UR36, UR8 ;  /* 0x0000000800240c82 */ /* 0x000fe20008000000 */
[----:B-1----:R-:W-:Y:S05]  /*20e0*/  @!P0 BRA `(.L_x_40) ;  /* 0x0000000000b88947 */ /* 0x002fea0003800000 */
[----:B------:R-:W3:Y:S01]  /*20f0*/  LDC.64 R4, c[0x0][0xb18] ;  /* 0x0002c600ff047b82 */ /* 0x000ee20000000a00 */
[----:B------:R-:W-:-:S07]  /*2100*/  ISETP.NE.AND P3, PT, R72, 0x1, PT ;  /* 0x000000014800780c */ /* 0x000fce0003f65270 */
[----:B------:R-:W1:Y:S08]  /*2110*/  LDC.64 R6, c[0x0][0xb10] ;  /* 0x0002c400ff067b82 */ /* 0x000e700000000a00 */
[----:B------:R-:W2:Y:S08]  /*2120*/  LDC R17, c[0x0][0xb20] ;  /* 0x0002c800ff117b82 */ /* 0x000eb00000000800 */
[----:B------:R-:W4:Y:S01]  /*2130*/  LDC R18, c[0x0][0xb0c] ;  /* 0x0002c300ff127b82 */ /* 0x000f220000000800 */
[----:B---3--:R-:W-:Y:S01]  /*2140*/  IMAD.HI.U32 R22, R0, R5, RZ ;  /* 0x0000000500167227 */ /* 0x008fe200078e00ff */
[----:B------:R-:W-:-:S06]  /*2150*/  ISETP.NE.AND P0, PT, R4, 0x1, PT ;  /* 0x000000010400780c */ /* 0x000fcc0003f05270 */
[----:B------:R-:W3:Y:S01]  /*2160*/  LDC.64 R2, c[0x0][0xb28] ;  /* 0x0002ca00ff027b82 */ /* 0x000ee20000000a00 */
[----:B-1----:R-:W-:-:S04]  /*2170*/  IMAD.HI.U32 R20, R9, R6, RZ ;  /* 0x0000000609147227 */ /* 0x002fc800078e00ff */
[----:B------:R-:W-:Y:S01]  /*2180*/  IMAD.HI.U32 R24, R11, R6, RZ ;  /* 0x000000060b187227 */ /* 0x000fe200078e00ff */
[----:B------:R-:W-:Y:S02]  /*2190*/  SHF.R.U32.HI R20, RZ, R7, R20 ;  /* 0x00000007ff147219 */ /* 0x000fe40000011614 */
[----:B--2---:R-:W-:Y:S01]  /*21a0*/  SHF.R.U32.HI R19, RZ, R17, R22 ;  /* 0x00000011ff137219 */ /* 0x004fe20000011616 */
[----:B------:R-:W-:Y:S01]  /*21b0*/  IMAD.HI.U32 R22, R8, R5, RZ ;  /* 0x0000000508167227 */ /* 0x000fe200078e00ff */
[----:B------:R-:W-:Y:S02]  /*21c0*/  SHF.R.U32.HI R24, RZ, R7, R24 ;  /* 0x00000007ff187219 */ /* 0x000fe40000011618 */
[----:B------:R-:W-:Y:S02]  /*21d0*/  SEL R19, R0, R19, !P0 ;  /* 0x0000001300137207 */ /* 0x000fe40004000000 */
[----:B------:R-:W-:Y:S02]  /*21e0*/  SHF.R.U32.HI R17, RZ, R17, R22 ;  /* 0x00000011ff117219 */ /* 0x000fe40000011616 */
[----:B----4-:R-:W-:-:S02]  /*21f0*/  ISETP.NE.AND P1, PT, R18, 0x1, PT ;  /* 0x000000011200780c */ /* 0x010fc40003f25270 */
[----:B------:R-:W-:Y:S02]  /*2200*/  SEL R17, R8, R17, !P0 ;  /* 0x0000001108117207 */ /* 0x000fe40004000000 */
[----:B------:R-:W-:Y:S02]  /*2210*/  SEL R21, R9, R20, !P1 ;  /* 0x0000001409157207 */ /* 0x000fe40004800000 */
[----:B------:R-:W-:Y:S01]  /*2220*/  SEL R5, R11, R24, !P1 ;  /* 0x000000180b057207 */ /* 0x000fe20004800000 */
[----:B---3--:R-:W-:Y:S01]  /*2230*/  IMAD.HI.U32 R20, R19, R2, RZ ;  /* 0x0000000213147227 */ /* 0x008fe200078e00ff */
[----:B------:R-:W-:-:S03]  /*2240*/  IADD3 R7, PT, PT, -R17, RZ, RZ ;  /* 0x000000ff11077210 */ /* 0x000fc60007ffe1ff */
        /* <DEDUP_REMOVED lines=11> */
[----:B------:R-:W-:-:S04]  /*2300*/  @!P0 IMAD.HI.U32 R20, R5, R2, RZ ;  /* 0x0000000205148227 */ /* 0x000fc800078e00ff */
[----:B------:R-:W-:Y:S01]  /*2310*/  IMAD.MOV R2, RZ, RZ, -R6 ;  /* 0x000000ffff027224 */ /* 0x000fe200078e0a06 */
[----:B------:R-:W-:-:S03]  /*2320*/  @!P0 SHF.R.U32.HI R20, RZ, R3, R20 ;  /* 0x00000003ff148219 */ /* 0x000fc60000011614 */
[----:B------:R-:W-:Y:S01]  /*2330*/  IMAD R2, R72, R2, R17 ;  /* 0x0000000248027224 */ /* 0x000fe200078e0211 */
        /* <DEDUP_REMOVED lines=9> */
.L_x_40:
[----:B------:R-:W1:Y:S02]  /*23d0*/  LDCU UR8, c[0x0][0xb30] ;  /* 0x00016600ff0877ac */ /* 0x000e640008000800 */
[----:B-1----:R-:W-:-:S09]  /*23e0*/  UISETP.NE.AND UP0, UPT, UR8, 0x1, UPT ;  /* 0x000000010800788c */ /* 0x002fd2000bf05270 */
[----:B------:R-:W-:Y:S05]  /*23f0*/  BRA.U UP0, `(.L_x_41) ;  /* 0x0000000100407547 */ /* 0x000fea000b800000 */
[----:B------:R-:W1:Y:S08]  /*2400*/  LDC.64 R4, c[0x0][0xb10] ;  /* 0x0002c400ff047b82 */ /* 0x000e700000000a00 */
[----:B------:R-:W2:Y:S08]  /*2410*/  LDC.64 R2, c[0x0][0xb18] ;  /* 0x0002c600ff027b82 */ /* 0x000eb00000000a00 */
[----:B------:R-:W4:Y:S08]  /*2420*/  LDC R6, c[0x0][0xb20] ;  /* 0x0002c800ff067b82 */ /* 0x000f300000000800 */
[----:B------:R-:W3:Y:S01]  /*2430*/  LDC R18, c[0x0][0xb0c] ;  /* 0x0002c300ff127b82 */ /* 0x000ee20000000800 */
[----:B-1----:R-:W-:-:S05]  /*2440*/  IMAD.HI.U32 R4, R11, R4, RZ ;  /* 0x000000040b047227 */ /* 0x002fca00078e00ff */
[----:B------:R-:W-:Y:S01]  /*2450*/  SHF.R.U32.HI R4, RZ, R5, R4 ;  /* 0x00000005ff047219 */ /* 0x000fe20000011604 */
[----:B--2---:R-:W-:Y:S01]  /*2460*/  IMAD.HI.U32 R3, R8, R3, RZ ;  /* 0x0000000308037227 */ /* 0x004fe200078e00ff */
[----:B------:R-:W-:-:S04]  /*2470*/  ISETP.NE.AND P0, PT, R2, 0x1, PT ;  /* 0x000000010200780c */ /* 0x000fc80003f05270 */
[----:B----4-:R-:W-:-:S04]  /*2480*/  SHF.R.U32.HI R3, RZ, R6, R3 ;  /* 0x00000006ff037219 */ /* 0x010fc80000011603 */
[----:B------:R-:W-:Y:S02]  /*2490*/  SEL R3, R8, R3, !P0 ;  /* 0x0000000308037207 */ /* 0x000fe40004000000 */
[----:B---3--:R-:W-:-:S04]  /*24a0*/  ISETP.NE.AND P1, PT, R18, 0x1, PT ;  /* 0x000000011200780c */ /* 0x008fc80003f25270 */
[----:B------:R-:W-:-:S05]  /*24b0*/  SEL R4, R11, R4, !P1 ;  /* 0x000000040b047207 */ /* 0x000fca0004800000 */
[----:B------:R-:W-:Y:S02]  /*24c0*/  IMAD.IADD R5, R3, 0x1, -R4 ;  /* 0x0000000103057824 */ /* 0x000fe400078e0a04 */
[----:B------:R-:W-:Y:S02]  /*24d0*/  IMAD.IADD R3, R4, 0x1, -R3 ;  /* 0x0000000104037824 */ /* 0x000fe400078e0a03 */
[----:B------:R-:W-:Y:S02]  /*24e0*/  IMAD R11, R5, R18, R11 ;  /* 0x00000012050b7224 */ /* 0x000fe400078e020b */
[----:B------:R-:W-:-:S07]  /*24f0*/  IMAD R8, R3, R2, R8 ;  /* 0x0000000203087224 */ /* 0x000fce00078e0208 */
.L_x_41:
[----:B------:R-:W-:Y:S01]  /*2500*/  VIADD R14, R14, 0x1 ;  /* 0x000000010e0e7836 */ /* 0x000fe20000000000 */
[----:B------:R-:W-:Y:S01]  /*2510*/  PLOP3.LUT P1, PT, PT, PT, PT, 0x80, 0x8 ;  /* 0x000000000008781c */ /* 0x000fe20003f2f070 */
[----:B------:R-:W-:Y:S02]  /*2520*/  IMAD.IADD R21, R11, 0x1, R170 ;  /* 0x000000010b157824 */ /* 0x000fe400078e02aa */
[----:B------:R-:W-:Y:S01]  /*2530*/  IMAD.IADD R20, R8, 0x1, R147 ;  /* 0x0000000108147824 */ /* 0x000fe200078e0293 */
[----:B------:R-:W-:-:S04]  /*2540*/  ISETP.NE.AND P0, PT, R14, 0x2, PT ;  /* 0x000000020e00780c */ /* 0x000fc80003f05270 */
[----:B------:R-:W-:Y:S02]  /*2550*/  SEL R2, RZ, 0x1, P0 ;  /* 0x00000001ff027807 */ /* 0x000fe40000000000 */
[----:B------:R-:W-:Y:S02]  /*2560*/  SEL R14, R14, RZ, P0 ;  /* 0x000000ff0e0e7207 */ /* 0x000fe40000000000 */
[----:B------:R-:W-:Y:S01]  /*2570*/  LOP3.LUT R13, R13, R2, RZ, 0x3c, !PT ;  /* 0x000000020d0d7212 */ /* 0x000fe200078e3cff */
[----:B------:R-:W-:Y:S06]  /*2580*/  @P2 BRA `(.L_x_42) ;  /* 0xfffffff000642947 */ /* 0x000fec000383ffff */
[----:B------:R-:W-:Y:S01]  /*2590*/  UIADD3 UR6, UPT, UPT, UR6, 0x20, URZ ;  /* 0x0000002006067890 */ /* 0x000fe2000fffe0ff */
[----:B------:R-:W-:-:S03]  /*25a0*/  SHF.L.U32 R3, R15, 0x1f, RZ ;  /* 0x0000001f0f037819 */ /* 0x000fc600000006ff */
[----:B------:R-:W-:-:S09]  /*25b0*/  ULEA UR4, UR23, UR6, 0x3 ;  /* 0x0000000617047291 */ /* 0x000fd2000f8e18ff */
[----:B------:R-:W1:Y:S02]  /*25c0*/  SYNCS.PHASECHK.TRANS64.TRYWAIT P0, [UR4], R3 ;  /* 0x00000003ff0075a7 */ /* 0x000e640008001104 */
[----:B-1----:R-:W-:Y:S05]  /*25d0*/  @!P0 BRA `(.L_x_43) ;  /* 0x00000090005c8947 */ /* 0x002fea0003800000 */
.L_x_149:
[----:B------:R-:W-:-:S04]  /*25e0*/  UIADD3 UR5, UPT, UPT, UR23, 0x1, URZ ;  /* 0x0000000117057890 */ /* 0x000fc8000fffe0ff */
[----:B------:R-:W-:-:S04]  /*25f0*/  UISETP.NE.AND UP0, UPT, UR5, 0x4, UPT ;  /* 0x000000040500788c */ /* 0x000fc8000bf05270 */
[----:B------:R-:W-:Y:S02]  /*2600*/  USEL UR7, URZ, 0x1, UP0 ;  /* 0x00000001ff077887 */ /* 0x000fe40008000000 */
[----:B------:R-:W-:-:S04]  /*2610*/  USEL UR5, UR5, URZ, UP0 ;  /* 0x000000ff05057287 */ /* 0x000fc80008000000 */
[----:B------:R-:W-:Y:S01]  /*2620*/  ULEA UR4, UR5, UR6, 0x3 ;  /* 0x0000000605047291 */ /* 0x000fe2000f8e18ff */
[----:B------:R-:W-:-:S04]  /*2630*/  LOP3.LUT R2, R15, UR7, RZ, 0x3c, !PT ;  /* 0x000000070f027c12 */ /* 0x000fc8000f8e3cff */
[----:B-1----:R-:W-:-:S04]  /*2640*/  SHF.L.U32 R3, R2, 0x1f, RZ ;  /* 0x0000001f02037819 */ /* 0x002fc800000006ff */
[----:B------:R-:W1:Y:S02]  /*2650*/  SYNCS.PHASECHK.TRANS64.TRYWAIT P0, [UR4], R3 ;  /* 0x00000003ff0075a7 */ /* 0x000e640008001104 */
[----:B-1----:R-:W-:Y:S05]  /*2660*/  @!P0 BRA `(.L_x_44) ;  /* 0x0000009000508947 */ /* 0x002fea0003800000 */
.L_x_151:
        /* <DEDUP_REMOVED lines=9> */
.L_x_153:
[----:B------:R-:W-:-:S04]  /*2700*/  UIADD3 UR5, UPT, UPT, UR5, 0x1, URZ ;  /* 0x0000000105057890 */ /* 0x000fc8000fffe0ff */
[----:B------:R-:W-:-:S04]  /*2710*/  UISETP.NE.AND UP0, UPT, UR5, 0x4, UPT ;  /* 0x000000040500788c */ /* 0x000fc8000bf05270 */
[----:B------:R-:W-:Y:S02]  /*2720*/  USEL UR4, URZ, 0x1, UP0 ;  /* 0x00000001ff047887 */ /* 0x000fe40008000000 */
[----:B------:R-:W-:-:S04]  /*2730*/  USEL UR5, UR5, URZ, UP0 ;  /* 0x000000ff05057287 */ /* 0x000fc80008000000 */
[----:B------:R-:W-:Y:S01]  /*2740*/  ULEA UR5, UR5, UR6, 0x3 ;  /* 0x0000000605057291 */ /* 0x000fe2000f8e18ff */
[----:B-1----:R-:W-:-:S04]  /*2750*/  LOP3.LUT R3, R2, UR4, RZ, 0x3c, !PT ;  /* 0x0000000402037c12 */ /* 0x002fc8000f8e3cff */
[----:B------:R-:W-:Y:S01]  /*2760*/  SHF.L.U32 R3, R3, 0x1f, RZ ;  /* 0x0000001f03037819 */ /* 0x000fe200000006ff */
[----:B---3--:R-:W-:-:S07]  /*2770*/  IMAD.U32 R0, RZ, RZ, UR5 ;  /* 0x00000005ff007e24 */ /* 0x008fce000f8e00ff */
.L_x_46:
[----:B-1----:R1:W2:Y:S02]  /*2780*/  SYNCS.PHASECHK.TRANS64.TRYWAIT P0, [R0+URZ], R3 ;  /* 0x00000003000075a7 */ /* 0x0022a400080011ff */
[----:B--2---:R-:W-:Y:S05]  /*2790*/  @!P0 NANOSLEEP.SYNCS 0x989680 ;  /* 0x009896800000895d */ /* 0x004fea0003900000 */
[----:B------:R-:W2:Y:S02]  /*27a0*/  @!P0 SYNCS.PHASECHK.TRANS64 P0, [R0+URZ], R3 ;  /* 0x00000003000085a7 */ /* 0x000ea400080010ff */
[----:B--2---:R-:W-:Y:S05]  /*27b0*/  @P0 EXIT ;  /* 0x000000000000094d */ /* 0x004fea0003800000 */
[----:B------:R-:W-:Y:S05]  /*27c0*/  BRA `(.L_x_46) ;  /* 0xfffffffc00ec7947 */ /* 0x000fea000383ffff */
.L_x_22:
[----:B------:R-:W-:-:S04]  /*27d0*/  UISETP.NE.AND UP1, UPT, UR37, URZ, UPT ;  /* 0x000000ff2500728c */ /* 0x000fc8000bf25270 */
[----:B------:R-:W-:-:S09]  /*27e0*/  UISETP.NE.OR UP1, UPT, UR10, 0x1, UP1 ;  /* 0x000000010a00788c */ /* 0x000fd20008f25670 */
[----:B------:R-:W-:Y:S05]  /*27f0*/  BRA.U UP1, `(.L_x_47) ;  /* 0x00000005014c7547 */ /* 0x000fea000b800000 */
[----:B------:R-:W-:Y:S01]  /*2800*/  HFMA2 R11, -RZ, RZ, 0, 0 ;  /* 0x00000000ff0b7431 */ /* 0x000fe200000001ff */
[----:B------:R-:W-:Y:S01]  /*2810*/  ISETP.GE.U32.AND P2, PT, R10, 0x2, PT ;  /* 0x000000020a00780c */ /* 0x000fe20003f46070 */
[----:B------:R-:W-:Y:S01]  /*2820*/  IMAD.MOV.U32 R12, RZ, RZ, 0x1 ;  /* 0x00000001ff0c7424 */ /* 0x000fe200078e00ff */
[----:B------:R-:W-:Y:S01]  /*2830*/  CS2R R8, SRZ ;  /* 0x0000000000087805 */ /* 0x000fe2000001ff00 */
[----:B------:R-:W-:Y:S01]  /*2840*/  IMAD.MOV.U32 R3, RZ, RZ, RZ ;  /* 0x000000ffff037224 */ /* 0x000fe200078e00ff */
[----:B------:R-:W-:Y:S01]  /*2850*/  UMOV UR4, 0x400 ;  /* 0x0000040000047882 */ /* 0x000fe20000000000 */
[----:B------:R-:W-:Y:S01]  /*2860*/  UMOV UR6, URZ ;  /* 0x000000ff00067c82 */ /* 0x000fe20008000000 */
[----:B------:R-:W-:-:S12]  /*2870*/  ULEA UR37, UR37, UR4, 0x18 ;  /* 0x0000000425257291 */ /* 0x000fd8000f8ec0ff */
.L_x_51:
[----:B------:R-:W-:Y:S02]  /*2880*/  LEA R0, R3, UR37, 0x3 ;  /* 0x0000002503007c11 */ /* 0x000fe4000f8e18ff */
[----:B------:R-:W-:-:S03]  /*2890*/  SHF.L.U32 R5, R8, 0x1f, RZ ;  /* 0x0000001f08057819 */ /* 0x000fc600000006ff */
[----:B------:R-:W-:Y:S01]  /*28a0*/  VIADD R4, R0, 0xe0 ;  /* 0x000000e000047836 */ /* 0x000fe20000000000 */
[----:B------:R-:W1:Y:S02]  /*28b0*/  SYNCS.PHASECHK.TRANS64.TRYWAIT P0, [R0+URZ+0xd0], R5 ;  /* 0x0000d005000075a7 */ /* 0x000e6400080011ff */
[----:B-1----:R-:W-:Y:S05]  /*28c0*/  @!P0 BRA `(.L_x_48) ;  /* 0x0000008c00e88947 */ /* 0x002fea0003800000 */
.L_x_154:
[----:B------:R-:W-:Y:S01]  /*28d0*/  ULEA UR5, UR6, UR37, 0x3 ;  /* 0x0000002506057291 */ /* 0x000fe2000f8e18ff */
[----:B------:R-:W-:Y:S01]  /*28e0*/  PRMT R4, RZ, 0x654, R4 ;  /* 0x00000654ff047816 */ /* 0x000fe20000000004 */
[----:B-1----:R-:W-:Y:S01]  /*28f0*/  @!P2 IMAD.MOV.U32 R5, RZ, RZ, 0x10 ;  /* 0x00000010ff05a424 */ /* 0x002fe200078e00ff */
[----:B------:R-:W-:Y:S01]  /*2900*/  SHF.L.U32 R7, R12, 0x1f, RZ ;  /* 0x0000001f0c077819 */ /* 0x000fe200000006ff */
[----:B------:R-:W-:Y:S01]  /*2910*/  UIADD3 UR4, UPT, UPT, UR5, 0x90, URZ ;  /* 0x0000009005047890 */ /* 0x000fe2000fffe0ff */
[----:B------:R1:W-:Y:S05]  /*2920*/  SYNCS.ARRIVE.TRANS64.RED.A1T0 RZ, [R4+URZ], RZ ;  /* 0x000000ff04ff79a7 */ /* 0x0003ea00081004ff */
[----:B------:R-:W-:Y:S01]  /*2930*/  IMAD.U32 R13, RZ, RZ, UR4 ;  /* 0x00000004ff0d7e24 */ /* 0x000fe2000f8e00ff */
[----:B------:R-:W2:Y:S04]  /*2940*/  SYNCS.PHASECHK.TRANS64.TRYWAIT P0, [UR5+0xa0], R7 ;  /* 0x0000a007ff0075a7 */ /* 0x000ea80008001105 */
[----:B------:R-:W-:Y:S01]  /*2950*/  PRMT R13, R10, 0x654, R13 ;  /* 0x000006540a0d7816 */ /* 0x000fe2000000000d */
[----:B-12---:R-:W-:Y:S06]  /*2960*/  @!P0 BRA `(.L_x_49) ;  /* 0x0000008c00d48947 */ /* 0x006fec0003800000 */
.L_x_156:
[----:B------:R-:W-:Y:S01]  /*2970*/  ULEA UR4, UR6, UR37, 0x4 ;  /* 0x0000002506047291 */ /* 0x000fe2000f8e20ff */
[----:B------:R-:W-:Y:S01]  /*2980*/  SEL R2, R13, R2, !P2 ;  /* 0x000000020d027207 */ /* 0x000fe20005000000 */
[----:B------:R-:W-:Y:S01]  /*2990*/  UIADD3 UR5, UPT, UPT, UR5, 0x90, URZ ;  /* 0x0000009005057890 */ /* 0x000fe2000fffe0ff */
[----:B-1----:R-:W-:Y:S01]  /*29a0*/  LEA R0, R11, UR37, 0x3 ;  /* 0x000000250b007c11 */ /* 0x002fe2000f8e18ff */
[----:B------:R-:W-:Y:S01]  /*29b0*/  UIADD3 UR4, UPT, UPT, UR4, 0x100, URZ ;  /* 0x0000010004047890 */ /* 0x000fe2000fffe0ff */
[----:B------:R1:W-:Y:S01]  /*29c0*/  @!P2 SYNCS.ARRIVE.TRANS64.RED RZ, [R2+URZ], R5 ;  /* 0x0000000502ffa9a7 */ /* 0x0003e200080004ff */
[----:B------:R-:W-:Y:S01]  /*29d0*/  UIADD3 UR6, UPT, UPT, UR6, 0x1, URZ ;  /* 0x0000000106067890 */ /* 0x000fe2000fffe0ff */
[----:B------:R-:W-:-:S03]  /*29e0*/  VIADD R3, R3, 0x1 ;  /* 0x0000000103037836 */ /* 0x000fc60000000000 */
[----:B------:R-:W-:Y:S02]  /*29f0*/  UISETP.NE.AND UP0, UPT, UR6, 0x2, UPT ;  /* 0x000000020600788c */ /* 0x000fe4000bf05270 */
[----:B------:R-:W-:Y:S01]  /*2a00*/  ISETP.NE.AND P0, PT, R3, 0x2, PT ;  /* 0x000000020300780c */ /* 0x000fe20003f05270 */
[----:B------:R-:W-:Y:S06]  /*2a10*/  UGETNEXTWORKID.BROADCAST [UR4], [UR5] ;  /* 0x00000000040073ca */ /* 0x000fec0008000100 */
[----:B------:R-:W-:Y:S02]  /*2a20*/  USEL UR4, URZ, 0x1, UP0 ;  /* 0x00000001ff047887 */ /* 0x000fe40008000000 */
[----:B------:R-:W-:-:S04]  /*2a30*/  USEL UR6, UR6, URZ, UP0 ;  /* 0x000000ff06067287 */ /* 0x000fc80008000000 */
[----:B------:R-:W-:Y:S02]  /*2a40*/  LOP3.LUT R12, R12, UR4, RZ, 0x3c, !PT ;  /* 0x000000040c0c7c12 */ /* 0x000fe4000f8e3cff */
[----:B-1----:R-:W-:-:S04]  /*2a50*/  SHF.L.U32 R5, R9, 0x1f, RZ ;  /* 0x0000001f09057819 */ /* 0x002fc800000006ff */
[----:B------:R-:W1:Y:S02]  /*2a60*/  SYNCS.PHASECHK.TRANS64.TRYWAIT P1, [R0+URZ+0x90], R5 ;  /* 0x00009005000075a7 */ /* 0x000e6400080211ff */
[----:B-1----:R-:W-:Y:S05]  /*2a70*/  @!P1 BRA `(.L_x_50) ;  /* 0x0000008c00a89947 */ /* 0x002fea0003800000 */
.L_x_157:
[----:B------:R-:W-:Y:S01]  /*2a80*/  LEA R4, R11, UR37, 0x4 ;  /* 0x000000250b047c11 */ /* 0x000fe2000f8e20ff */
[----:B-1----:R-:W-:Y:S01]  /*2a90*/  VIADD R0, R0, 0xa0 ;  /* 0x000000a000007836 */ /* 0x002fe20000000000 */
[----:B------:R-:W-:Y:S01]  /*2aa0*/  SEL R3, R3, RZ, P0 ;  /* 0x000000ff03037207 */ /* 0x000fe20000000000 */
[----:B------:R-:W-:-:S03]  /*2ab0*/  VIADD R11, R11, 0x1 ;  /* 0x000000010b0b7836 */ /* 0x000fc60000000000 */
[----:B------:R-:W1:Y:S01]  /*2ac0*/  LDS.128 R4, [R4+0x100] ;  /* 0x0001000004047984 */ /* 0x000e620000000c00 */
[----:B------:R-:W-:Y:S02]  /*2ad0*/  PRMT R0, RZ, 0x654, R0 ;  /* 0x00000654ff007816 */ /* 0x000fe40000000000 */
[C---:B------:R-:W-:Y:S01]  /*2ae0*/  ISETP.NE.AND P1, PT, R11.reuse, 0x2, PT ;  /* 0x000000020b00780c */ /* 0x040fe20003f25270 */
[----:B------:R-:W-:Y:S01]  /*2af0*/  @!PT LDS RZ, [RZ] ;  /* 0x00000000fffff984 */ /* 0x000fe20000000800 */
[----:B------:R-:W-:Y:S01]  /*2b00*/  @!PT LDS RZ, [RZ] ;  /* 0x00000000fffff984 */ /* 0x000fe20000000800 */
[----:B------:R-:W-:Y:S01]  /*2b10*/  @!PT LDS RZ, [RZ] ;  /* 0x00000000fffff984 */ /* 0x000fe20000000800 */
[----:B------:R-:W-:Y:S01]  /*2b20*/  @!PT LDS RZ, [RZ] ;  /* 0x00000000fffff984 */ /* 0x000fe20000000800 */
[----:B------:R2:W-:Y:S06]  /*2b30*/  MEMBAR.ALL.CTA ;  /* 0x0000000000007992 */ /* 0x0005ec0000008000 */
[----:B--2---:R-:W2:Y:S01]  /*2b40*/  FENCE.VIEW.ASYNC.S ;  /* 0x00000000000073c6 */ /* 0x004ea20000000000 */
[----:B------:R-:W-:Y:S01]  /*2b50*/  SEL R11, R11, RZ, P1 ;  /* 0x000000ff0b0b7207 */ /* 0x000fe20000800000 */
[----:B--2---:R2:W-:Y:S01]  /*2b60*/  SYNCS.ARRIVE.TRANS64.RED.A1T0 RZ, [R0+URZ], RZ ;  /* 0x000000ff00ff79a7 */ /* 0x0045e200081004ff */
[----:B-1----:R-:W-:-:S02]  /*2b70*/  LOP3.LUT P3, RZ, R6, 0x1, RZ, 0xc0, !PT ;  /* 0x0000000106ff7812 */ /* 0x002fc4000786c0ff */
[----:B------:R-:W-:-:S04]  /*2b80*/  SEL R5, RZ, 0x1, P0 ;  /* 0x00000001ff057807 */ /* 0x000fc80000000000 */
[----:B------:R-:W-:Y:S02]  /*2b90*/  LOP3.LUT R8, R8, R5, RZ, 0x3c, !PT ;  /* 0x0000000508087212 */ /* 0x000fe400078e3cff */
[----:B--2---:R-:W-:-:S04]  /*2ba0*/  SEL R0, RZ, 0x1, P1 ;  /* 0x00000001ff007807 */ /* 0x004fc80000800000 */
[----:B------:R-:W-:Y:S01]  /*2bb0*/  LOP3.LUT R9, R9, R0, RZ, 0x3c, !PT ;  /* 0x0000000009097212 */ /* 0x000fe200078e3cff */
[----:B------:R-:W-:Y:S06]  /*2bc0*/  @P3 BRA `(.L_x_51) ;  /* 0xfffffffc002c3947 */ /* 0x000fec000383ffff */
[----:B------:R-:W-:Y:S01]  /*2bd0*/  ULEA UR5, UR6, UR37, 0x3 ;  /* 0x0000002506057291 */ /* 0x000fe2000f8e18ff */
[----:B------:R-:W-:-:S08]  /*2be0*/  SHF.L.U32 R3, R12, 0x1f, RZ ;  /* 0x0000001f0c037819 */ /* 0x000fd000000006ff */
[----:B------:R-:W1:Y:S02]  /*2bf0*/  SYNCS.PHASECHK.TRANS64 P0, [UR5+0xa0], R3 ;  /* 0x0000a003ff0075a7 */ /* 0x000e640008001005 */
[----:B-1----:R-:W-:Y:S05]  /*2c00*/  @P0 BRA `(.L_x_52) ;  /* 0x0000000000080947 */ /* 0x002fea0003800000 */
[----:B------:R-:W1:Y:S02]  /*2c10*/  SYNCS.PHASECHK.TRANS64.TRYWAIT P0, [UR5+0xa0], R3 ;  /* 0x0000a003ff0075a7 */ /* 0x000e640008001105 */
[----:B-1----:R-:W-:Y:S05]  /*2c20*/  @!P0 BRA `(.L_x_53) ;  /* 0x0000008c00508947 */ /* 0x002fea0003800000 */
.L_x_52:
[----:B------:R-:W-:-:S04]  /*2c30*/  UIADD3 UR4, UPT, UPT, UR6, 0x1, URZ ;  /* 0x0000000106047890 */ /* 0x000fc8000fffe0ff */
[----:B------:R-:W-:-:S04]  /*2c40*/  UISETP.NE.AND UP0, UPT, UR4, 0x2, UPT ;  /* 0x000000020400788c */ /* 0x000fc8000bf05270 */
[----:B------:R-:W-:Y:S02]  /*2c50*/  USEL UR7, URZ, 0x1, UP0 ;  /* 0x00000001ff077887 */ /* 0x000fe40008000000 */
[----:B------:R-:W-:-:S04]  /*2c60*/  USEL UR4, UR4, URZ, UP0 ;  /* 0x000000ff04047287 */ /* 0x000fc80008000000 */
[----:B------:R-:W-:Y:S01]  /*2c70*/  ULEA UR4, UR4, UR37, 0x3 ;  /* 0x0000002504047291 */ /* 0x000fe2000f8e18ff */
[----:B-1----:R-:W-:-:S04]  /*2c80*/  LOP3.LUT R3, R12, UR7, RZ, 0x3c, !PT ;  /* 0x000000070c037c12 */ /* 0x002fc8000f8e3cff */
[----:B------:R-:W-:-:S04]  /*2c90*/  SHF.L.U32 R0, R3, 0x1f, RZ ;  /* 0x0000001f03007819 */ /* 0x000fc800000006ff */
[----:B------:R-:W1:Y:S02]  /*2ca0*/  SYNCS.PHASECHK.TRANS64 P0, [UR4+0xa0], R0 ;  /* 0x0000a000ff0075a7 */ /* 0x000e640008001004 */
[----:B-1----:R-:W-:Y:S05]  /*2cb0*/  @P0 EXIT ;  /* 0x000000000000094d */ /* 0x002fea0003800000 */
[----:B------:R-:W-:Y:S02]  /*2cc0*/  SHF.L.U32 R3, R3, 0x1f, RZ ;  /* 0x0000001f03037819 */ /* 0x000fe400000006ff */
[----:B------:R-:W-:-:S07]  /*2cd0*/  MOV R0, UR4 ;  /* 0x0000000400007c02 */ /* 0x000fce0008000f00 */
.L_x_54:
[----:B-1----:R1:W2:Y:S02]  /*2ce0*/  SYNCS.PHASECHK.TRANS64.TRYWAIT P0, [R0+URZ+0xa0], R3 ;  /* 0x0000a003000075a7 */ /* 0x0022a400080011ff */
[----:B--2---:R-:W-:Y:S05]  /*2cf0*/  @!P0 NANOSLEEP.SYNCS 0x989680 ;  /* 0x009896800000895d */ /* 0x004fea0003900000 */
[----:B------:R-:W2:Y:S02]  /*2d00*/  @!P0 SYNCS.PHASECHK.TRANS64 P0, [R0+URZ+0xa0], R3 ;  /* 0x0000a003000085a7 */ /* 0x000ea400080010ff */
[----:B--2---:R-:W-:Y:S05]  /*2d10*/  @P0 EXIT ;  /* 0x000000000000094d */ /* 0x004fea0003800000 */
[----:B------:R-:W-:Y:S05]  /*2d20*/  BRA `(.L_x_54) ;  /* 0xfffffffc00ec7947 */ /* 0x000fea000383ffff */
.L_x_47:
[----:B------:R-:W-:Y:S05]  /*2d30*/  BRA.U UP4, `(.L_x_55) ;  /* 0x00000011043c7547 */ /* 0x000fea000b800000 */
[----:B------:R-:W-:Y:S01]  /*2d40*/  UMOV UR6, 0x40 ;  /* 0x0000004000067882 */ /* 0x000fe20000000000 */
[----:B------:R-:W-:Y:S01]  /*2d50*/  NOP ;  /* 0x0000000000007918 */ /* 0x000fe20000000000 */
[----:B------:R-:W-:Y:S01]  /*2d60*/  ULEA UR6, UR37, UR6, 0x18 ;  /* 0x0000000625067291 */ /* 0x000fe2000f8ec0ff */
[----:B------:R-:W-:Y:S02]  /*2d70*/  UMOV UR7, 0x400 ;  /* 0x0000040000077882 */ /* 0x000fe40000000000 */
[----:B------:R-:W-:-:S06]  /*2d80*/  ULEA UR37, UR37, UR7, 0x18 ;  /* 0x0000000725257291 */ /* 0x000fcc000f8ec0ff */
[----:B------:R-:W1:Y:S02]  /*2d90*/  LDS.U8 R2, [UR6+0x1c] ;  /* 0x00001c06ff027984 */ /* 0x000e640008000000 */
[----:B-1----:R-:W-:-:S13]  /*2da0*/  ISETP.NE.AND P0, PT, R2, RZ, PT ;  /* 0x000000ff0200720c */ /* 0x002fda0003f05270 */
[----:B------:R-:W-:Y:S05]  /*2db0*/  @P0 BRA `(.L_x_56) ;  /* 0x0000000400080947 */ /* 0x000fea0003800000 */
[----:B------:R-:W-:Y:S02]  /*2dc0*/  UISETP.NE.U32.AND UP0, UPT, UR5, 0x1, UPT ;  /* 0x000000010500788c */ /* 0x000fe4000bf05070 */
[----:B------:R-:W-:-:S07]  /*2dd0*/  UIADD3 UR8, UPT, UPT, UR6, 0x8, URZ ;  /* 0x0000000806087890 */ /* 0x000fce000fffe0ff */
[----:B------:R-:W-:Y:S05]  /*2de0*/  BRA.U !UP0, `(.L_x_57) ;  /* 0x00000001089c7547 */ /* 0x000fea000b800000 */
[----:B------:R-:W-:Y:S01]  /*2df0*/  ELECT P0, URZ, PT ;  /* 0x0000000000ff782f */ /* 0x000fe20003800000 */
[----:B------:R-:W-:-:S12]  /*2e00*/  BSSY B0, `(.L_x_57) ;  /* 0x0000025000007945 */ /* 0x000fd80003800000 */
[----:B------:R-:W-:Y:S05]  /*2e10*/  @!P0 BRA `(.L_x_58) ;  /* 0x00000000008c8947 */ /* 0x000fea0003800000 */
[----:B------:R-:W-:-:S05]  /*2e20*/  UMOV UR7, 0x10 ;  /* 0x0000001000077882 */ /* 0x000fca0000000000 */
[----:B------:R-:W-:Y:S04]  /*2e30*/  DEPBAR.LE SB1, 0x36 ;  /* 0x00009d800000791a */ /* 0x000fe80000000000 */
[----:B------:R-:W1:Y:S02]  /*2e40*/  UTCATOMSWS.2CTA.FIND_AND_SET.ALIGN UP1, UR7, UR7 ;  /* 0x00000007000775e3 */ /* 0x000e640008220800 */
[----:B-1----:R-:W-:Y:S01]  /*2e50*/  MOV R11, UR7 ;  /* 0x00000007000b7c02 */ /* 0x002fe20008000f00 */
[----:B------:R-:W-:Y:S06]  /*2e60*/  BRA.U UP1, `(.L_x_59) ;  /* 0x0000000101187547 */ /* 0x000fec000b800000 */
.L_x_60:
[----:B------:R-:W-:Y:S05]  /*2e70*/  NANOSLEEP 0x64 ;  /* 0x000000640000795d */ /* 0x000fea0003800000 */
[----:B------:R-:W-:-:S05]  /*2e80*/  UMOV UR7, 0x10 ;  /* 0x0000001000077882 */ /* 0x000fca0000000000 */
[----:B------:R-:W-:Y:S04]  /*2e90*/  DEPBAR.LE SB1, 0x36 ;  /* 0x00009d800000791a */ /* 0x000fe80000000000 */
[----:B------:R-:W1:Y:S02]  /*2ea0*/  UTCATOMSWS.2CTA.FIND_AND_SET.ALIGN UP1, UR7, UR7 ;  /* 0x00000007000775e3 */ /* 0x000e640008220800 */
[----:B-1----:R-:W-:Y:S01]  /*2eb0*/  MOV R11, UR7 ;  /* 0x00000007000b7c02 */ /* 0x002fe20008000f00 */
[----:B------:R-:W-:Y:S05]  /*2ec0*/  BRA.U !UP1, `(.L_x_60) ;  /* 0xfffffffd09e87547 */ /* 0x000fea000b83ffff */
.L_x_59:
[----:B------:R-:W1:Y:S01]  /*2ed0*/  LDS R5, [UR6+0x10] ;  /* 0x00001006ff057984 */ /* 0x000e620008000800 */
[----:B------:R-:W-:Y:S01]  /*2ee0*/  IMAD.U32 R3, RZ, RZ, UR37 ;  /* 0x00000025ff037e24 */ /* 0x000fe2000f8e00ff */
[----:B------:R-:W-:-:S03]  /*2ef0*/  MOV R2, UR4 ;  /* 0x0000000400027c02 */ /* 0x000fc60008000f00 */
[----:B------:R-:W-:Y:S01]  /*2f00*/  VIADD R3, R3, 0x120 ;  /* 0x0000012003037836 */ /* 0x000fe20000000000 */
[----:B-1----:R-:W-:-:S04]  /*2f10*/  SHF.L.U32 R5, R5, 0x1f, RZ ;  /* 0x0000001f05057819 */ /* 0x002fc800000006ff */
[----:B------:R-:W1:Y:S02]  /*2f20*/  SYNCS.PHASECHK.TRANS64.TRYWAIT P0, [UR6+0x8], R5 ;  /* 0x00000805ff0075a7 */ /* 0x000e640008001106 */
[----:B-1----:R-:W-:Y:S05]  /*2f30*/  @P0 BRA `(.L_x_61) ;  /* 0x0000000000080947 */ /* 0x002fea0003800000 */
[----:B------:R-:W1:Y:S02]  /*2f40*/  SYNCS.PHASECHK.TRANS64.TRYWAIT P0, [UR6+0x8], R5 ;  /* 0x00000805ff0075a7 */ /* 0x000e640008001106 */
[----:B-1----:R-:W-:Y:S05]  /*2f50*/  @!P0 BRA `(.L_x_62) ;  /* 0x00000088009c8947 */ /* 0x002fea0003800000 */
.L_x_61:
[----:B-1----:R-:W-:Y:S01]  /*2f60*/  HFMA2 R4, -RZ, RZ, 0, 5.9604644775390625e-08 ;  /* 0x00000001ff047431 */ /* 0x002fe200000001ff */
[----:B------:R-:W-:Y:S01]  /*2f70*/  UPRMT UR7, UR4, 0x654, UR8 ;  /* 0x0000065404077896 */ /* 0x000fe20008000008 */
[----:B------:R-:W-:Y:S01]  /*2f80*/  IMAD.MOV.U32 R6, RZ, RZ, 0xffff ;  /* 0x0000ffffff067424 */ /* 0x000fe200078e00ff */
[----:B------:R-:W-:Y:S01]  /*2f90*/  PRMT R2, R2, 0x654, R3 ;  /* 0x0000065402027816 */ /* 0x000fe20000000003 */
[----:B------:R-:W-:Y:S02]  /*2fa0*/  IMAD.MOV.U32 R5, RZ, RZ, 0x4 ;  /* 0x00000004ff057424 */ /* 0x000fe400078e00ff */
[----:B------:R-:W-:Y:S01]  /*2fb0*/  IMAD.SHL.U32 R9, R11, 0x20, RZ ;  /* 0x000000200b097824 */ /* 0x000fe200078e00ff */
[----:B------:R-:W-:Y:S02]  /*2fc0*/  MOV R3, UR7 ;  /* 0x0000000700037c02 */ /* 0x000fe40008000f00 */
[-C--:B------:R-:W-:Y:S01]  /*2fd0*/  SHF.L.U32 R7, R6, R11.reuse, RZ ;  /* 0x0000000b06077219 */ /* 0x080fe200000006ff */
[----:B------:R1:W-:Y:S01]  /*2fe0*/  SYNCS.ARRIVE.TRANS64.RED RZ, [UR7], R5 ;  /* 0x00000005ffff79a7 */ /* 0x0003e20008000407 */
[----:B------:R-:W-:Y:S01]  /*2ff0*/  SHF.L.U32 R6, R4, R11, RZ ;  /* 0x0000000b04067219 */ /* 0x000fe200000006ff */
[----:B------:R1:W-:Y:S04]  /*3000*/  STS [UR37+0x120], R9 ;  /* 0x00012009ff007988 */ /* 0x0003e80008000825 */
[----:B------:R1:W-:Y:S04]  /*3010*/  STAS [R2.64], R11 ;  /* 0x0000000b02007dbd */ /* 0x0003e8000c0008ff */
[----:B------:R1:W-:Y:S04]  /*3020*/  ATOMS.OR RZ, [UR6+0x14], R7 ;  /* 0x00001407ffff798c */ /* 0x0003e8000b000006 */
[----:B------:R1:W-:Y:S04]  /*3030*/  ATOMS.OR RZ, [UR6+0x18], R6 ;  /* 0x00001806ffff798c */ /* 0x0003e8000b000006 */
[----:B------:R1:W-:Y:S02]  /*3040*/  ATOMS.XOR RZ, [UR6+0x10], R4 ;  /* 0x00001004ffff798c */ /* 0x0003e4000b800006 */
.L_x_58:
[----:B------:R-:W-:Y:S05]  /*3050*/  BSYNC B0 ;  /* 0x0000000000007941 */ /* 0x000fea0003800000 */
.L_x_57:
[----:B------:R-:W-:Y:S05]  /*3060*/  BRA.U UP0, `(.L_x_63) ;  /* 0x00000001006c7547 */ /* 0x000fea000b800000 */
[----:B------:R-:W-:-:S03]  /*3070*/  UMOV UR7, 0xffffffff ;  /* 0xffffffff00077882 */ /* 0x000fc60000000000 */
[----:B------:R-:W-:Y:S05]  /*3080*/  BRA.DIV UR7, `(.L_x_64) ;  /* 0x0000008a07687947 */ /* 0x000fea000b800000 */
[----:B------:R-:W-:-:S13]  /*3090*/  ELECT P6, URZ, PT ;  /* 0x0000000000ff782f */ /* 0x000fda00038c0000 */
.L_x_161:
[----:B------:R-:W-:Y:S05]  /*30a0*/  @!P6 BRA `(.L_x_63) ;  /* 0x00000000005ce947 */ /* 0x000fea0003800000 */
[----:B-1----:R-:W1:Y:S02]  /*30b0*/  LDS R3, [UR6+0x10] ;  /* 0x00001006ff037984 */ /* 0x002e640008000800 */
[----:B-1----:R-:W-:-:S04]  /*30c0*/  SHF.L.U32 R3, R3, 0x1f, RZ ;  /* 0x0000001f03037819 */ /* 0x002fc800000006ff */
[----:B------:R-:W1:Y:S02]  /*30d0*/  SYNCS.PHASECHK.TRANS64.TRYWAIT P0, [UR6+0x8], R3 ;  /* 0x00000803ff0075a7 */ /* 0x000e640008001106 */
[----:B-1----:R-:W-:Y:S05]  /*30e0*/  @P0 BRA `(.L_x_65) ;  /* 0x0000000000080947 */ /* 0x002fea0003800000 */
[----:B------:R-:W1:Y:S02]  /*30f0*/  SYNCS.PHASECHK.TRANS64.TRYWAIT P0, [UR6+0x8], R3 ;  /* 0x00000803ff0075a7 */ /* 0x000e640008001106 */
[----:B-1----:R-:W-:Y:S05]  /*3100*/  @!P0 BRA `(.L_x_66) ;  /* 0x0000008800688947 */ /* 0x002fea0003800000 */
.L_x_65:
[----:B------:R-:W2:Y:S01]  /*3110*/  LDS R5, [UR37+0x120] ;  /* 0x00012025ff057984 */ /* 0x000ea20008000800 */
[----:B-1----:R-:W-:Y:S02]  /*3120*/  HFMA2 R2, -RZ, RZ, 0, 5.9604644775390625e-08 ;  /* 0x00000001ff027431 */ /* 0x002fe400000001ff */
[----:B------:R-:W-:Y:S01]  /*3130*/  IMAD.MOV.U32 R3, RZ, RZ, 0xffff ;  /* 0x0000ffffff037424 */ /* 0x000fe200078e00ff */
[----:B------:R-:W-:Y:S01]  /*3140*/  UPRMT UR7, UR4, 0x654, UR8 ;  /* 0x0000065404077896 */ /* 0x000fe20008000008 */
[----:B--2---:R-:W-:-:S03]  /*3150*/  IMAD.SHL.U32 R4, R5, 0x20, RZ ;  /* 0x0000002005047824 */ /* 0x004fc600078e00ff */
[-C--:B------:R-:W-:Y:S02]  /*3160*/  SHF.L.U32 R3, R3, R5.reuse, RZ ;  /* 0x0000000503037219 */ /* 0x080fe400000006ff */
[----:B------:R-:W-:Y:S01]  /*3170*/  SHF.L.U32 R5, R2, R5, RZ ;  /* 0x0000000502057219 */ /* 0x000fe200000006ff */
[----:B------:R2:W-:Y:S04]  /*3180*/  STS [UR37+0x120], R4 ;  /* 0x00012004ff007988 */ /* 0x0005e80008000825 */
[----:B------:R2:W-:Y:S04]  /*3190*/  ATOMS.OR RZ, [UR6+0x14], R3 ;  /* 0x00001403ffff798c */ /* 0x0005e8000b000006 */
[----:B------:R2:W-:Y:S01]  /*31a0*/  ATOMS.OR RZ, [UR6+0x18], R5 ;  /* 0x00001805ffff798c */ /* 0x0005e2000b000006 */
[----:B------:R-:W-:Y:S03]  /*31b0*/  SYNCS.ARRIVE.TRANS64.RED.A1T0 RZ, [UR7], RZ ;  /* 0x000000ffffff79a7 */ /* 0x000fe60008100407 */
[----:B------:R2:W-:Y:S01]  /*31c0*/  ATOMS.XOR RZ, [UR6+0x10], R2 ;  /* 0x00001002ffff798c */ /* 0x0005e2000b800006 */
[----:B------:R-:W-:Y:S05]  /*31d0*/  BRA `(.L_x_63) ;  /* 0x0000000000107947 */ /* 0x000fea0003800000 */
.L_x_56:
[----:B------:R-:W-:-:S05]  /*31e0*/  MOV R2, 0xffffffff ;  /* 0xffffffff00027802 */ /* 0x000fca0000000f00 */
[----:B------:R1:W-:Y:S02]  /*31f0*/  STS [UR37+0x120], R2 ;  /* 0x00012002ff007988 */ /* 0x0003e40008000825 */
[----:B-1----:R-:W-:Y:S02]  /*3200*/  MOV R2, 0x3220 ;  /* 0x0000322000027802 */ /* 0x002fe40000000f00 */
[----:B-----5:R-:W-:Y:S05]  /*3210*/  CALL.REL.NOINC `($__internal_1_$__cuda_sm10x_tcgen05_guardrail_trap_phase_invalid_during_alloc) ;  /* 0x0000009000087944 */ /* 0x020fea0003c00000 */
.L_x_63:
[----:B------:R-:W-:Y:S05]  /*3220*/  WARPSYNC.ALL ;  /* 0x0000000000007948 */ /* 0x000fea0003800000 */
[----:B------:R-:W3:Y:S01]  /*3230*/  S2UR UR8, SR_CgaCtaId ;  /* 0x00000000000879c3 */ /* 0x000ee20000008800 */
[----:B------:R-:W-:Y:S01]  /*3240*/  UMOV UR6, 0x400 ;  /* 0x0000040000067882 */ /* 0x000fe20000000000 */
[----:B------:R-:W-:-:S06]  /*3250*/  NOP ;  /* 0x0000000000007918 */ /* 0x000fcc0000000000 */
[----:B------:R-:W-:Y:S06]  /*3260*/  BAR.ARV 0x6, 0xa0 ;  /* 0x0182800000007b1d */ /* 0x000fec0000002000 */
[----:B------:R-:W-:Y:S01]  /*3270*/  LOP3.LUT R0, R0, 0xffff, RZ, 0xc0, !PT ;  /* 0x0000ffff00007812 */ /* 0x000fe200078ec0ff */
[----:B-1----:R-:W-:Y:S01]  /*3280*/  IMAD.MOV.U32 R9, RZ, RZ, 0x1 ;  /* 0x00000001ff097424 */ /* 0x002fe200078e00ff */
[----:B------:R-:W-:Y:S01]  /*3290*/  LOP3.LUT R8, R8, 0xffff, RZ, 0xc0, !PT ;  /* 0x0000ffff08087812 */ /* 0x000fe200078ec0ff */
[----:B------:R-:W-:Y:S01]  /*32a0*/  UMOV UR22, URZ ;  /* 0x000000ff00167c82 */ /* 0x000fe20008000000 */
[----:B------:R-:W-:Y:S01]  /*32b0*/  R2UR UR12, R0 ;  /* 0x00000000000c72ca */ /* 0x000fe200000e0000 */
[----:B------:R-:W-:Y:S01]  /*32c0*/  UMOV UR21, URZ ;  /* 0x000000ff00157c82 */ /* 0x000fe20008000000 */
[----:B------:R-:W-:Y:S01]  /*32d0*/  R2UR UR13, R8 ;  /* 0x00000000080d72ca */ /* 0x000fe200000e0000 */
[----:B------:R-:W-:Y:S01]  /*32e0*/  IMAD.MOV.U32 R8, RZ, RZ, RZ ;  /* 0x000000ffff087224 */ /* 0x000fe200078e00ff */
[----:B------:R-:W-:-:S02]  /*32f0*/  UISETP.NE.AND UP2, UPT, UR5, URZ, UPT ;  /* 0x000000ff0500728c */ /* 0x000fc4000bf45270 */
[----:B---3--:R-:W-:Y:S01]  /*3300*/  ULEA UR8, UR8, UR6, 0x18 ;  /* 0x0000000608087291 */ /* 0x008fe2000f8ec0ff */
[----:B------:R-:W1:Y:S03]  /*3310*/  LDCU UR6, c[0x0][0x38c] ;  /* 0x00007180ff0677ac */ /* 0x000e660008000800 */
[----:B------:R-:W-:Y:S02]  /*3320*/  UIADD3 UR14, UPT, UPT, UR8, 0xc400, URZ ;  /* 0x0000c400080e7890 */ /* 0x000fe4000fffe0ff */
[----:B------:R-:W-:-:S03]  /*3330*/  UIADD3 UR15, UPT, UPT, UR8, 0x10400, URZ ;  /* 0x00010400080f7890 */ /* 0x000fc6000fffe0ff */
[----:B--2---:R-:W2:Y:S01]  /*3340*/  LDS R2, [UR8+0x120] ;  /* 0x00012008ff027984 */ /* 0x004ea20008000800 */
[----:B------:R-:W-:Y:S02]  /*3350*/  USHF.R.U32.HI UR14, URZ, 0x4, UR14 ;  /* 0x00000004ff0e7899 */ /* 0x000fe4000801160e */
[----:B------:R-:W-:Y:S02]  /*3360*/  USHF.R.U32.HI UR15, URZ, 0x4, UR15 ;  /* 0x00000004ff0f7899 */ /* 0x000fe4000801160f */
[----:B------:R-:W-:Y:S02]  /*3370*/  ULOP3.LUT UR14, UR14, 0x3fff, URZ, 0xc0, !UPT ;  /* 0x00003fff0e0e7892 */ /* 0x000fe4000f8ec0ff */
[----:B------:R-:W-:Y:S02]  /*3380*/  ULOP3.LUT UR15, UR15, 0x3fff, URZ, 0xc0, !UPT ;  /* 0x00003fff0f0f7892 */ /* 0x000fe4000f8ec0ff */
[----:B------:R-:W-:Y:S02]  /*3390*/  ULOP3.LUT UR14, UR14, 0x10000, URZ, 0xfc, !UPT ;  /* 0x000100000e0e7892 */ /* 0x000fe4000f8efcff */
[----:B-1----:R-:W-:-:S02]  /*33a0*/  UIADD3 UR6, UPT, UPT, UR6, 0x1f, URZ ;  /* 0x0000001f06067890 */ /* 0x002fc4000fffe0ff */
[----:B------:R-:W-:Y:S02]  /*33b0*/  ULOP3.LUT UR15, UR15, 0x10000, URZ, 0xfc, !UPT ;  /* 0x000100000f0f7892 */ /* 0x000fe4000f8efcff */
[----:B------:R-:W-:Y:S01]  /*33c0*/  USHF.R.S32.HI UR7, URZ, 0x1f, UR6 ;  /* 0x0000001fff077899 */ /* 0x000fe20008011406 */
[----:B------:R-:W-:Y:S01]  /*33d0*/  UMOV UR20, URZ ;  /* 0x000000ff00147c82 */ /* 0x000fe20008000000 */
[----:B------:R-:W-:Y:S02]  /*33e0*/  UMOV UR26, 0x0 ;  /* 0x00000000001a7882 */ /* 0x000fe40000000000 */
[----:B------:R-:W-:Y:S01]  /*33f0*/  ULEA.HI UR7, UR7, UR6, URZ, 0x5 ;  /* 0x0000000607077291 */ /* 0x000fe2000f8f28ff */
[----:B------:R-:W-:-:S03]  /*3400*/  UMOV UR27, 0x10400010 ;  /* 0x10400010001b7882 */ /* 0x000fc60000000000 */
[----:B------:R-:W-:-:S04]  /*3410*/  USHF.R.S32.HI UR7, URZ, 0x5, UR7 ;  /* 0x00000005ff077899 */ /* 0x000fc80008011407 */
[----:B------:R-:W-:-:S04]  /*3420*/  UISETP.LT.AND UP0, UPT, UR7, 0x1, UPT ;  /* 0x000000010700788c */ /* 0x000fc8000bf01270 */
[----:B------:R-:W-:Y:S01]  /*3430*/  USEL UR23, UR7, 0x1, !UP0 ;  /* 0x0000000107177887 */ /* 0x000fe2000c000000 */
[----:B--2---:R-:W-:Y:S02]  /*3440*/  R2UR UR24, R2 ;  /* 0x00000000021872ca */ /* 0x004fe400000e0000 */
[----:B------:R-:W-:-:S13]  /*3450*/  CS2R R2, SRZ ;  /* 0x0000000000027805 */ /* 0x000fda000001ff00 */
.L_x_74:
[C---:B------:R-:W-:Y:S02]  /*3460*/  LEA R0, R8.reuse, UR8, 0x3 ;  /* 0x0000000808007c11 */ /* 0x040fe4000f8e18ff */
[----:B------:R-:W-:Y:S02]  /*3470*/  SHF.L.U32 R5, R3, 0x1f, RZ ;  /* 0x0000001f03057819 */ /* 0x000fe400000006ff */
[----:B------:R-:W-:Y:S02]  /*3480*/  LEA R4, R8, UR8, 0x4 ;  /* 0x0000000808047c11 */ /* 0x000fe4000f8e20ff */
[----:B------:R-:W1:Y:S02]  /*3490*/  SYNCS.PHASECHK.TRANS64.TRYWAIT P0, [R0+URZ+0x90], R5 ;  /* 0x00009005000075a7 */ /* 0x000e6400080011ff */
[----:B-1-34-:R-:W-:Y:S05]  /*34a0*/  @!P0 BRA `(.L_x_67) ;  /* 0x0000008400988947 */ /* 0x01afea0003800000 */
.L_x_162:
[----:B-1----:R-:W1:Y:S01]  /*34b0*/  LDS.128 R4, [R4+0x100] ;  /* 0x0001000004047984 */ /* 0x002e620000000c00 */
[----:B------:R-:W-:Y:S02]  /*34c0*/  VIADD R0, R0, 0xa0 ;  /* 0x000000a000007836 */ /* 0x000fe40000000000 */
[----:B------:R-:W-:Y:S01]  /*34d0*/  VIADD R8, R8, 0x1 ;  /* 0x0000000108087836 */ /* 0x000fe20000000000 */
[----:B------:R-:W-:Y:S01]  /*34e0*/  @!PT LDS RZ, [RZ] ;  /* 0x00000000fffff984 */ /* 0x000fe20000000800 */
[----:B------:R-:W-:Y:S01]  /*34f0*/  @!PT LDS RZ, [RZ] ;  /* 0x00000000fffff984 */ /* 0x000fe20000000800 */
[----:B------:R-:W-:Y:S01]  /*3500*/  @!PT LDS RZ, [RZ] ;  /* 0x00000000fffff984 */ /* 0x000fe20000000800 */
[----:B------:R-:W-:Y:S01]  /*3510*/  @!PT LDS RZ, [RZ] ;  /* 0x00000000fffff984 */ /* 0x000fe20000000800 */
[----:B------:R2:W-:Y:S06]  /*3520*/  MEMBAR.ALL.CTA ;  /* 0x0000000000007992 */ /* 0x0005ec0000008000 */
[----:B--2---:R-:W2:Y:S01]  /*3530*/  FENCE.VIEW.ASYNC.S ;  /* 0x00000000000073c6 */ /* 0x004ea20000000000 */
[----:B------:R-:W-:-:S04]  /*3540*/  PRMT R0, RZ, 0x654, R0 ;  /* 0x00000654ff007816 */ /* 0x000fc80000000000 */
[----:B--2---:R2:W-:Y:S01]  /*3550*/  SYNCS.ARRIVE.TRANS64.RED.A1T0 RZ, [R0+URZ], RZ ;  /* 0x000000ff00ff79a7 */ /* 0x0045e200081004ff */
[----:B-1----:R-:W-:Y:S01]  /*3560*/  LOP3.LUT P1, RZ, R6, 0x1, RZ, 0xc0, !PT ;  /* 0x0000000106ff7812 */ /* 0x002fe2000782c0ff */
[----:B--2---:R-:W-:-:S12]  /*3570*/  BRA.U UP2, `(.L_x_68) ;  /* 0x0000000102cc7547 */ /* 0x004fd8000b800000 */
[----:B------:R-:W1:Y:S01]  /*3580*/  LDCU UR6, c[0x0][0x38c] ;  /* 0x00007180ff0677ac */ /* 0x000e620008000800 */
[----:B------:R-:W-:Y:S02]  /*3590*/  PLOP3.LUT P2, PT, PT, PT, PT, 0x80, 0x8 ;  /* 0x000000000008781c */ /* 0x000fe40003f4f070 */
[----:B------:R-:W-:Y:S01]  /*35a0*/  SHF.L.U32 R5, R9, 0x1f, RZ ;  /* 0x0000001f09057819 */ /* 0x000fe200000006ff */
[----:B------:R-:W-:Y:S02]  /*35b0*/  ULEA UR11, UR22, UR8, 0x3 ;  /* 0x00000008160b7291 */ /* 0x000fe4000f8e18ff */
[----:B-1----:R-:W-:-:S06]  /*35c0*/  UISETP.GE.AND UP0, UPT, UR6, 0x1, UPT ;  /* 0x000000010600788c */ /* 0x002fcc000bf06270 */
[----:B------:R-:W-:-:S05]  /*35d0*/  PLOP3.LUT P0, PT, PT, PT, UP0, 0x80, 0x8 ;  /* 0x000000000008781c */ /* 0x000fca0003f0f008 */
[----:B------:R-:W-:-:S08]  /*35e0*/  @UP0 ULEA UR6, UR21, UR8, 0x3 ;  /* 0x0000000815060291 */ /* 0x000fd0000f8e18ff */
[----:B------:R-:W-:-:S04]  /*35f0*/  @P0 SHF.L.U32 R0, R2, 0x1f, RZ ;  /* 0x0000001f02000819 */ /* 0x000fc800000006ff */
[----:B------:R1:W2:Y:S01]  /*3600*/  @P0 SYNCS.PHASECHK.TRANS64.TRYWAIT P2, [UR6], R0 ;  /* 0x00000000ff0005a7 */ /* 0x0002a20008041106 */
[----:B------:R-:W3:Y:S02]  /*3610*/  SYNCS.PHASECHK.TRANS64.TRYWAIT P0, [UR11+0xc0], R5 ;  /* 0x0000c005ff0075a7 */ /* 0x000ee4000800110b */
[----:B-123--:R-:W-:Y:S05]  /*3620*/  @!P0 BRA `(.L_x_69) ;  /* 0x00000084004c8947 */ /* 0x00efea0003800000 */
.L_x_164:
[----:B------:R-:W-:Y:S01]  /*3630*/  UMOV UR19, UR20 ;  /* 0x0000001400137c82 */ /* 0x000fe20008000000 */
[----:B------:R-:W-:Y:S05]  /*3640*/  BRA.U !UP0, `(.L_x_70) ;  /* 0x0000000108887547 */ /* 0x000fea000b800000 */
[----:B------:R-:W-:Y:S02]  /*3650*/  UIADD3 UR19, UPT, UPT, UR23, UR20, URZ ;  /* 0x0000001417137290 */ /* 0x000fe4000fffe0ff */
[----:B------:R-:W-:Y:S02]  /*3660*/  ULEA UR10, UR22, UR24, 0x8 ;  /* 0x00000018160a7291 */ /* 0x000fe4000f8e40ff */
[----:B------:R-:W-:Y:S01]  /*3670*/  UPLOP3.LUT UP3, UPT, UPT, UPT, UPT, 0x40, 0x4 ;  /* 0x000000000004789c */ /* 0x000fe20003f6e870 */
[----:B------:R-:W-:Y:S01]  /*3680*/  UMOV UR18, UR7 ;  /* 0x0000000700127c82 */ /* 0x000fe20008000000 */
[----:B------:R-:W-:-:S09]  /*3690*/  UMOV UR17, UR21 ;  /* 0x0000001500117c82 */ /* 0x000fd20008000000 */
.L_x_73:
[----:B--2---:R-:W-:Y:S01]  /*36a0*/  ULEA UR9, UR17, UR8, 0x3 ;  /* 0x0000000811097291 */ /* 0x004fe2000f8e18ff */
[----:B---3--:R-:W-:Y:S11]  /*36b0*/  @P2 BRA `(.L_x_71) ;  /* 0x00000000000c2947 */ /* 0x008ff60003800000 */
[----:B-1----:R-:W-:Y:S04]  /*36c0*/  SHF.L.U32 R5, R2, 0x1f, RZ ;  /* 0x0000001f02057819 */ /* 0x002fe800000006ff */
[----:B------:R-:W1:Y:S02]  /*36d0*/  SYNCS.PHASECHK.TRANS64.TRYWAIT P0, [UR9], R5 ;  /* 0x00000005ff0075a7 */ /* 0x000e640008001109 */
[----:B-1----:R-:W-:Y:S05]  /*36e0*/  @!P0 BRA `(.L_x_72) ;  /* 0x0000008400348947 */ /* 0x002fea0003800000 */
.L_x_71:
[----:B------:R-:W-:Y:S01]  /*36f0*/  UISETP.NE.AND UP0, UPT, UR18, 0x1, UPT ;  /* 0x000000011200788c */ /* 0x000fe2000bf05270 */
[----:B------:R-:W-:Y:S01]  /*3700*/  PLOP3.LUT P2, PT, PT, PT, PT, 0x80, 0x8 ;  /* 0x000000000008781c */ /* 0x000fe20003f4f070 */
[----:B------:R-:W-:Y:S02]  /*3710*/  UIADD3 UR21, UPT, UPT, UR17, 0x1, URZ ;  /* 0x0000000111157890 */ /* 0x000fe4000fffe0ff */
[----:B------:R-:W-:Y:S02]  /*3720*/  ULEA UR28, UR17, UR15, 0x8 ;  /* 0x0000000f111c7291 */ /* 0x000fe4000f8e40ff */
[----:B------:R-:W-:Y:S01]  /*3730*/  UISETP.NE.AND UP1, UPT, UR21, 0x4, UPT ;  /* 0x000000041500788c */ /* 0x000fe2000bf25270 */
[----:B------:R-:W-:Y:S01]  /*3740*/  PLOP3.LUT P0, PT, PT, PT, UP0, 0x80, 0x8 ;  /* 0x000000000008781c */ /* 0x000fe20003f0f008 */
[----:B------:R-:W-:Y:S02]  /*3750*/  ULEA UR30, UR17, UR14, 0x8 ;  /* 0x0000000e111e7291 */ /* 0x000fe4000f8e40ff */
[----:B------:R-:W-:Y:S02]  /*3760*/  USEL UR16, URZ, 0x1, UP1 ;  /* 0x00000001ff107887 */ /* 0x000fe40008800000 */
[----:B------:R-:W-:Y:S02]  /*3770*/  USEL UR21, UR21, URZ, UP1 ;  /* 0x000000ff15157287 */ /* 0x000fe40008800000 */
[----:B------:R-:W-:Y:S02]  /*3780*/  UIADD3 UR9, UPT, UPT, UR9, 0x20, URZ ;  /* 0x0000002009097890 */ /* 0x000fe4000fffe0ff */
[----:B------:R-:W-:Y:S01]  /*3790*/  @UP0 ULEA UR6, UR21, UR8, 0x3 ;  /* 0x0000000815060291 */ /* 0x000fe2000f8e18ff */
[----:B------:R-:W-:Y:S01]  /*37a0*/  LOP3.LUT R2, R2, UR16, RZ, 0x3c, !PT ;  /* 0x0000001002027c12 */ /* 0x000fe2000f8e3cff */
[----:B------:R-:W-:Y:S01]  /*37b0*/  UMOV UR29, 0xc0004010 ;  /* 0xc0004010001d7882 */ /* 0x000fe20000000000 */
[----:B------:R-:W-:Y:S01]  /*37c0*/  UMOV UR31, 0xc0004010 ;  /* 0xc0004010001f7882 */ /* 0x000fe20000000000 */
[----:B------:R-:W-:Y:S01]  /*37d0*/  UIADD3 UR20, UPT, UPT, UR20, 0x1, URZ ;  /* 0x0000000114147890 */ /* 0x000fe2000fffe0ff */
[----:B-1----:R-:W-:Y:S01]  /*37e0*/  @P0 SHF.L.U32 R0, R2, 0x1f, RZ ;  /* 0x0000001f02000819 */ /* 0x002fe200000006ff */
[----:B------:R-:W-:Y:S02]  /*37f0*/  UIADD3 UR18, UPT, UPT, UR18, -0x1, URZ ;  /* 0xffffffff12127890 */ /* 0x000fe4000fffe0ff */
[----:B------:R-:W-:Y:S01]  /*3800*/  UISETP.NE.AND UP0, UPT, UR20, UR19, UPT ;  /* 0x000000131400728c */ /* 0x000fe2000bf05270 */
[----:B------:R2:W3:Y:S01]  /*3810*/  @P0 SYNCS.PHASECHK.TRANS64.TRYWAIT P2, [UR6], R0 ;  /* 0x00000000ff0005a7 */ /* 0x0004e20008041106 */
[----:B------:R2:W-:Y:S01]  /*3820*/  UTCQMMA.2CTA gdesc[UR30], gdesc[UR28], tmem[UR10], tmem[UR26], idesc[UR27], UP3 ;  /* 0x00ff1a1c1e0075ea */ /* 0x0005e20009a0030a */
[----:B------:R-:W-:Y:S01]  /*3830*/  UPLOP3.LUT UP3, UPT, UPT, UPT, UPT, 0x80, 0x8 ;  /* 0x000000000008789c */ /* 0x000fe20003f6f070 */
[----:B------:R2:W-:Y:S01]  /*3840*/  UTCBAR.2CTA.MULTICAST [UR9], URZ, UR13 ;  /* 0x000000ff090073e9 */ /* 0x0005e2000820080d */
[----:B------:R-:W-:Y:S04]  /*3850*/  UMOV UR17, UR21 ;  /* 0x0000001500117c82 */ /* 0x000fe80008000000 */
[----:B------:R-:W-:Y:S05]  /*3860*/  BRA.U UP0, `(.L_x_73) ;  /* 0xfffffffd008c7547 */ /* 0x000fea000b83ffff */
.L_x_70:
[----:B------:R-:W-:Y:S01]  /*3870*/  UIADD3 UR11, UPT, UPT, UR11, 0xb0, URZ ;  /* 0x000000b00b0b7890 */ /* 0x000fe2000fffe0ff */
[----:B------:R-:W-:-:S08]  /*3880*/  UMOV UR20, UR19 ;  /* 0x0000001300147c82 */ /* 0x000fd00008000000 */
[----:B------:R4:W-:Y:S01]  /*3890*/  UTCBAR.2CTA.MULTICAST [UR11], URZ, UR12 ;  /* 0x000000ff0b0073e9 */ /* 0x0009e2000820080c */
[----:B------:R-:W-:Y:S02]  /*38a0*/  NOP ;  /* 0x0000000000007918 */ /* 0x000fe40000000000 */
.L_x_68:
[----:B------:R-:W-:Y:S01]  /*38b0*/  UIADD3 UR22, UPT, UPT, UR22, 0x1, URZ ;  /* 0x0000000116167890 */ /* 0x000fe2000fffe0ff */
[----:B------:R-:W-:-:S03]  /*38c0*/  ISETP.NE.AND P0, PT, R8, 0x2, PT ;  /* 0x000000020800780c */ /* 0x000fc60003f05270 */
[----:B------:R-:W-:Y:S01]  /*38d0*/  UISETP.NE.AND UP0, UPT, UR22, 0x2, UPT ;  /* 0x000000021600788c */ /* 0x000fe2000bf05270 */
[----:B-12---:R-:W-:Y:S02]  /*38e0*/  SEL R0, RZ, 0x1, P0 ;  /* 0x00000001ff007807 */ /* 0x006fe40000000000 */
[----:B------:R-:W-:Y:S01]  /*38f0*/  SEL R8, R8, RZ, P0 ;  /* 0x000000ff08087207 */ /* 0x000fe20000000000 */
[----:B------:R-:W-:Y:S01]  /*3900*/  USEL UR6, URZ, 0x1, UP0 ;  /* 0x00000001ff067887 */ /* 0x000fe20008000000 */
[----:B------:R-:W-:Y:S01]  /*3910*/  LOP3.LUT R3, R3, R0, RZ, 0x3c, !PT ;  /* 0x0000000003037212 */ /* 0x000fe200078e3cff */
[----:B------:R-:W-:-:S04]  /*3920*/  USEL UR22, UR22, URZ, UP0 ;  /* 0x000000ff16167287 */ /* 0x000fc80008000000 */
[----:B------:R-:W-:Y:S01]  /*3930*/  LOP3.LUT R9, R9, UR6, RZ, 0x3c, !PT ;  /* 0x0000000609097c12 */ /* 0x000fe2000f8e3cff */
[----:B------:R-:W-:Y:S07]  /*3940*/  @P1 BRA `(.L_x_74) ;  /* 0xfffffff800c41947 */ /* 0x000fee000383ffff */
[----:B------:R-:W1:Y:S01]  /*3950*/  S2UR UR6, SR_CgaCtaId ;  /* 0x00000000000679c3 */ /* 0x000e620000008800 */
[----:B------:R-:W-:Y:S01]  /*3960*/  ELECT P0, URZ, PT ;  /* 0x0000000000ff782f */ /* 0x000fe20003800000 */
[----:B------:R-:W-:Y:S01]  /*3970*/  HFMA2 R0, -RZ, RZ, 0, 5.9604644775390625e-08 ;  /* 0x00000001ff007431 */ /* 0x000fe200000001ff */
[----:B------:R-:W-:-:S05]  /*3980*/  UMOV UR7, 0x40 ;  /* 0x0000004000077882 */ /* 0x000fca0000000000 */
[----:B------:R-:W-:Y:S01]  /*3990*/  UVIRTCOUNT.DEALLOC.SMPOOL 0x80 ;  /* 0x000000800000784c */ /* 0x000fe20000000000 */
[----:B------:R-:W-:Y:S02]  /*39a0*/  UISETP.NE.AND UP0, UPT, UR5, URZ, UPT ;  /* 0x000000ff0500728c */ /* 0x000fe4000bf05270 */
[----:B-1----:R-:W-:-:S09]  /*39b0*/  ULEA UR6, UR6, UR7, 0x18 ;  /* 0x0000000706067291 */ /* 0x002fd2000f8ec0ff */
[----:B------:R1:W-:Y:S01]  /*39c0*/  @P0 STS.U8 [UR6+0x1c], R0 ;  /* 0x00001c00ff000988 */ /* 0x0003e20008000006 */
[----:B------:R-:W-:Y:S05]  /*39d0*/  BRA.U UP0, `(.L_x_75) ;  /* 0x0000000100587547 */ /* 0x000fea000b800000 */
[----:B------:R-:W-:Y:S01]  /*39e0*/  UIADD3 UR7, UPT, UPT, UR8, 0xc0, URZ ;  /* 0x000000c008077890 */ /* 0x000fe2000fffe0ff */
[----:B------:R-:W-:-:S03]  /*39f0*/  SHF.L.U32 R3, R9, 0x1f, RZ ;  /* 0x0000001f09037819 */ /* 0x000fc600000006ff */
[----:B------:R-:W-:-:S09]  /*3a00*/  ULEA UR5, UR22, UR7, 0x3 ;  /* 0x0000000716057291 */ /* 0x000fd2000f8e18ff */
[----:B------:R-:W2:Y:S02]  /*3a10*/  SYNCS.PHASECHK.TRANS64.TRYWAIT P0, [UR5], R3 ;  /* 0x00000003ff0075a7 */ /* 0x000ea40008001105 */
[----:B--2---:R-:W-:Y:S05]  /*3a20*/  @!P0 BRA `(.L_x_76) ;  /* 0x00000080007c8947 */ /* 0x004fea0003800000 */
.L_x_167:
[----:B------:R-:W-:-:S04]  /*3a30*/  UIADD3 UR9, UPT, UPT, UR22, 0x1, URZ ;  /* 0x0000000116097890 */ /* 0x000fc8000fffe0ff */
[----:B------:R-:W-:-:S04]  /*3a40*/  UISETP.NE.AND UP1, UPT, UR9, 0x2, UPT ;  /* 0x000000020900788c */ /* 0x000fc8000bf25270 */
[----:B------:R-:W-:Y:S02]  /*3a50*/  USEL UR5, URZ, 0x1, UP1 ;  /* 0x00000001ff057887 */ /* 0x000fe40008800000 */
[----:B------:R-:W-:-:S04]  /*3a60*/  USEL UR9, UR9, URZ, UP1 ;  /* 0x000000ff09097287 */ /* 0x000fc80008800000 */
[----:B------:R-:W-:Y:S01]  /*3a70*/  ULEA UR9, UR9, UR7, 0x3 ;  /* 0x0000000709097291 */ /* 0x000fe2000f8e18ff */
[----:B-1----:R-:W-:-:S04]  /*3a80*/  LOP3.LUT R3, R9, UR5, RZ, 0x3c, !PT ;  /* 0x0000000509037c12 */ /* 0x002fc8000f8e3cff */
[----:B------:R-:W-:Y:S01]  /*3a90*/  SHF.L.U32 R3, R3, 0x1f, RZ ;  /* 0x0000001f03037819 */ /* 0x000fe200000006ff */
[----:B------:R-:W-:-:S04]  /*3aa0*/  IMAD.U32 R0, RZ, RZ, UR9 ;  /* 0x00000009ff007e24 */ /* 0x000fc8000f8e00ff */
[----:B------:R1:W2:Y:S03]  /*3ab0*/  SYNCS.PHASECHK.TRANS64.TRYWAIT P0, [R0+URZ], R3 ;  /* 0x00000003000075a7 */ /* 0x0002a600080011ff */
[----:B--2---:R-:W-:Y:S05]  /*3ac0*/  @!P0 NANOSLEEP.SYNCS 0x989680 ;  /* 0x009896800000895d */ /* 0x004fea0003900000 */
[----:B------:R-:W2:Y:S02]  /*3ad0*/  @!P0 SYNCS.PHASECHK.TRANS64 P0, [R0+URZ], R3 ;  /* 0x00000003000085a7 */ /* 0x000ea400080010ff */
[----:B--2---:R-:W-:Y:S05]  /*3ae0*/  @P0 BRA `(.L_x_77) ;  /* 0x0000000000200947 */ /* 0x004fea0003800000 */
.L_x_78:
[----:B--2---:R2:W1:Y:S02]  /*3af0*/  SYNCS.PHASECHK.TRANS64.TRYWAIT P0, [R0+URZ], R3 ;  /* 0x00000003000075a7 */ /* 0x00446400080011ff */
[----:B-1----:R-:W-:Y:S05]  /*3b00*/  @!P0 NANOSLEEP.SYNCS 0x989680 ;  /* 0x009896800000895d */ /* 0x002fea0003900000 */
[----:B------:R-:W1:Y:S02]  /*3b10*/  @!P0 SYNCS.PHASECHK.TRANS64 P0, [R0+URZ], R3 ;  /* 0x00000003000085a7 */ /* 0x000e6400080010ff */
[----:B-1----:R-:W-:Y:S05]  /*3b20*/  @!P0 BRA `(.L_x_78) ;  /* 0xfffffffc00f08947 */ /* 0x002fea000383ffff */
[----:B------:R-:W-:Y:S05]  /*3b30*/  BRA `(.L_x_77) ;  /* 0x00000000000c7947 */ /* 0x000fea0003800000 */
.L_x_75:
[----:B------:R-:W-:-:S04]  /*3b40*/  UIADD3 UR5, UPT, UPT, UR8, 0xf0, URZ ;  /* 0x000000f008057890 */ /* 0x000fc8000fffe0ff */
[----:B------:R-:W-:-:S09]  /*3b50*/  UPRMT UR5, UR4, 0x654, UR5 ;  /* 0x0000065404057896 */ /* 0x000fd20008000005 */
[----:B------:R-:W-:Y:S03]  /*3b60*/  SYNCS.ARRIVE.TRANS64.RED.A1T0 RZ, [UR5], RZ ;  /* 0x000000ffffff79a7 */ /* 0x000fe60008100405 */
.L_x_77:
[----:B-12---:R-:W-:Y:S01]  /*3b70*/  SHF.L.U32 R3, RZ, 0x1f, RZ ;  /* 0x0000001fff037819 */ /* 0x006fe200000006ff */
[----:B------:R-:W-:Y:S01]  /*3b80*/  UIADD3 UR5, UPT, UPT, UR8, 0xf0, URZ ;  /* 0x000000f008057890 */ /* 0x000fe2000fffe0ff */
[----:B------:R-:W-:Y:S02]  /*3b90*/  PLOP3.LUT P0, PT, PT, PT, UP0, 0x80, 0x8 ;  /* 0x000000000008781c */ /* 0x000fe40003f0f008 */
[----:B------:R-:W1:Y:S02]  /*3ba0*/  SYNCS.PHASECHK.TRANS64.TRYWAIT P1, [UR8+0xf0], R3 ;  /* 0x0000f003ff0075a7 */ /* 0x000e640008021108 */
[----:B-1----:R-:W-:Y:S09]  /*3bb0*/  @!P1 BRA `(.L_x_79) ;  /* 0x0000008000309947 */ /* 0x002ff20003800000 */
.L_x_169:
[----:B------:R-:W-:Y:S01]  /*3bc0*/  @!UP0 UPRMT UR5, UR4, 0x654, UR5 ;  /* 0x0000065404058896 */ /* 0x000fe20008000005 */
[----:B------:R-:W-:Y:S02]  /*3bd0*/  UMOV UR8, 0xffff ;  /* 0x0000ffff00087882 */ /* 0x000fe40000000000 */
[----:B------:R-:W-:-:S06]  /*3be0*/  UMOV UR4, 0x1 ;  /* 0x0000000100047882 */ /* 0x000fcc0000000000 */
[----:B------:R-:W-:Y:S01]  /*3bf0*/  @!P0 SYNCS.ARRIVE.TRANS64.RED.A1T0 RZ, [UR5], RZ ;  /* 0x000000ffffff89a7 */ /* 0x000fe20008100405 */
[----:B------:R-:W-:Y:S01]  /*3c00*/  NOP ;  /* 0x0000000000007918 */ /* 0x000fe20000000000 */
[----:B-1----:R-:W1:Y:S01]  /*3c10*/  LDS R0, [UR6+0x14] ;  /* 0x00001406ff007984 */ /* 0x002e620008000800 */
[----:B------:R-:W-:-:S04]  /*3c20*/  ULOP3.LUT UR5, UR24, 0xffff, URZ, 0xc0, !UPT ;  /* 0x0000ffff18057892 */ /* 0x000fc8000f8ec0ff */
[----:B------:R-:W-:-:S04]  /*3c30*/  USHF.R.U32.HI UR5, URZ, 0x5, UR5 ;  /* 0x00000005ff057899 */ /* 0x000fc80008011605 */
[----:B------:R-:W-:Y:S02]  /*3c40*/  USHF.L.U32 UR8, UR8, UR5, URZ ;  /* 0x0000000508087299 */ /* 0x000fe400080006ff */
[----:B------:R-:W-:-:S04]  /*3c50*/  USHF.L.U32 UR4, UR4, UR5, URZ ;  /* 0x0000000504047299 */ /* 0x000fc800080006ff */
[----:B-1----:R-:W-:-:S04]  /*3c60*/  LOP3.LUT R0, R0, UR8, RZ, 0xc0, !PT ;  /* 0x0000000800007c12 */ /* 0x002fc8000f8ec0ff */
[----:B------:R-:W-:-:S13]  /*3c70*/  ISETP.NE.AND P0, PT, R0, UR8, PT ;  /* 0x0000000800007c0c */ /* 0x000fda000bf05270 */
[----:B------:R-:W-:Y:S05]  /*3c80*/  @P0 BRA `(.L_x_80) ;  /* 0x0000000000580947 */ /* 0x000fea0003800000 */
[----:B------:R-:W1:Y:S02]  /*3c90*/  LDS R0, [UR6+0x18] ;  /* 0x00001806ff007984 */ /* 0x000e640008000800 */
[----:B-1----:R-:W-:-:S04]  /*3ca0*/  LOP3.LUT R0, R0, UR4, RZ, 0xc0, !PT ;  /* 0x0000000400007c12 */ /* 0x002fc8000f8ec0ff */
[----:B------:R-:W-:-:S13]  /*3cb0*/  ISETP.NE.AND P0, PT, R0, UR4, PT ;  /* 0x0000000400007c0c */ /* 0x000fda000bf05270 */
[----:B------:R-:W-:Y:S05]  /*3cc0*/  @P0 BRA `(.L_x_81) ;  /* 0x00000000003c0947 */ /* 0x000fea0003800000 */
[----:B------:R-:W1:Y:S01]  /*3cd0*/  S2R R2, SR_LANEID ;  /* 0x0000000000027919 */ /* 0x000e620000000000 */
[----:B------:R-:W-:Y:S01]  /*3ce0*/  ULOP3.LUT UR8, URZ, UR8, URZ, 0x33, !UPT ;  /* 0x00000008ff087292 */ /* 0x000fe2000f8e33ff */
[----:B------:R-:W-:Y:S01]  /*3cf0*/  LOP3.LUT R4, RZ, UR4, RZ, 0x33, !PT ;  /* 0x00000004ff047c12 */ /* 0x000fe2000f8e33ff */
[----:B------:R-:W-:Y:S02]  /*3d00*/  VOTEU.ANY UR7, UPT, PT ;  /* 0x0000000000077886 */ /* 0x000fe400038e0100 */
[----:B------:R-:W-:Y:S01]  /*3d10*/  UFLO.U32 UR7, UR7 ;  /* 0x00000007000772bd */ /* 0x000fe200080e0000 */
[----:B------:R-:W2:Y:S01]  /*3d20*/  REDUX UR4, R4 ;  /* 0x00000000040473c4 */ /* 0x000ea20000000000 */
[----:B------:R-:W-:-:S06]  /*3d30*/  IMAD.U32 R0, RZ, RZ, UR8 ;  /* 0x00000008ff007e24 */ /* 0x000fcc000f8e00ff */
[----:B------:R1:W-:Y:S01]  /*3d40*/  UTCATOMSWS.AND URZ, UR8 ;  /* 0x0000000800ff79e3 */ /* 0x0003e20008000000 */
[----:B------:R-:W3:Y:S01]  /*3d50*/  REDUX UR5, R0 ;  /* 0x00000000000573c4 */ /* 0x000ee20000000000 */
[----:B-1----:R-:W-:Y:S01]  /*3d60*/  ISETP.EQ.U32.AND P0, PT, R2, UR7, PT ;  /* 0x0000000702007c0c */ /* 0x002fe2000bf02070 */
[----:B--2---:R-:W-:Y:S01]  /*3d70*/  IMAD.U32 R2, RZ, RZ, UR4 ;  /* 0x00000004ff027e24 */ /* 0x004fe2000f8e00ff */
[----:B---3--:R-:W-:-:S11]  /*3d80*/  MOV R3, UR5 ;  /* 0x0000000500037c02 */ /* 0x008fd60008000f00 */
[----:B------:R1:W-:Y:S04]  /*3d90*/  @P0 ATOMS.AND RZ, [UR6+0x14], R3 ;  /* 0x00001403ffff098c */ /* 0x0003e8000a800006 */
[----:B------:R1:W-:Y:S01]  /*3da0*/  @P0 ATOMS.AND RZ, [UR6+0x18], R2 ;  /* 0x00001802ffff098c */ /* 0x0003e2000a800006 */
[----:B------:R-:W-:Y:S05]  /*3db0*/  BRA `(.L_x_82) ;  /* 0x0000000000147947 */ /* 0x000fea0003800000 */
.L_x_81:
[----:B------:R-:W-:Y:S02]  /*3dc0*/  MOV R2, 0x3de0 ;  /* 0x00003de000027802 */ /* 0x000fe40000000f00 */
[----:B---345:R-:W-:Y:S05]  /*3dd0*/  CALL.REL.NOINC `($__internal_0_$__cuda_sm10x_tcgen05_guardrail_trap_col_being_dealloced_not_returned_by_alloc) ;  /* 0x00000084000c7944 */ /* 0x038fea0003c00000 */
[----:B------:R-:W-:Y:S05]  /*3de0*/  BRA `(.L_x_82) ;  /* 0x0000000000087947 */ /* 0x000fea0003800000 */
.L_x_80:
[----:B------:R-:W-:Y:S02]  /*3df0*/  MOV R2, 0x3e10 ;  /* 0x00003e1000027802 */ /* 0x000fe40000000f00 */
[----:B---345:R-:W-:Y:S05]  /*3e00*/  CALL.REL.NOINC `($__internal_2_$__cuda_sm10x_tcgen05_guardrail_trap_unallocated_columns_being_dealloced) ;  /* 0x0000008400187944 */ /* 0x038fea0003c00000 */
.L_x_82:
[----:B------:R-:W-:Y:S01]  /*3e10*/  NOP ;  /* 0x0000000000007918 */ /* 0x000fe20000000000 */
[----:B----4-:R-:W-:Y:S05]  /*3e20*/  EXIT ;  /* 0x000000000000794d */ /* 0x010fea0003800000 */
.L_x_55:
[----:B------:R-:W-:-:S09]  /*3e30*/  UISETP.NE.OR UP5, UPT, UR10, 0x3, !UP5 ;  /* 0x000000030a00788c */ /* 0x000fd2000efa5670 */
[----:B------:R-:W-:Y:S05]  /*3e40*/  BRA.U UP5, `(.L_x_83) ;  /* 0x0000001105147547 */ /* 0x000fea000b800000 */
[----:B------:R-:W1:Y:S01]  /*3e50*/  LDC R0, c[0x0][0xb30] ;  /* 0x0002cc00ff007b82 */ /* 0x000e620000000800 */
[----:B------:R-:W2:Y:S01]  /*3e60*/  LDCU.64 UR8, c[0x0][0x888] ;  /* 0x00011100ff0877ac */ /* 0x000ea20008000a00 */
[----:B------:R-:W-:Y:S02]  /*3e70*/  HFMA2 R29, -RZ, RZ, 0, 0 ;  /* 0x00000000ff1d7431 */ /* 0x000fe400000001ff */
[----:B------:R-:W-:Y:S01]  /*3e80*/  IMAD.MOV.U32 R31, RZ, RZ, 0x1 ;  /* 0x00000001ff1f7424 */ /* 0x000fe200078e00ff */
[----:B------:R-:W-:Y:S01]  /*3e90*/  MOV R23, 0x2000 ;  /* 0x0000200000177802 */ /* 0x000fe20000000f00 */
[----:B------:R-:W3:Y:S01]  /*3ea0*/  LDCU.64 UR4, c[0x0][0x890] ;  /* 0x00011200ff0477ac */ /* 0x000ee20008000a00 */
[----:B------:R-:W-:Y:S01]  /*3eb0*/  IMAD.MOV.U32 R30, RZ, RZ, RZ ;  /* 0x000000ffff1e7224 */ /* 0x000fe200078e00ff */
[----:B------:R-:W4:Y:S01]  /*3ec0*/  LDC R19, c[0x0][0x370] ;  /* 0x0000dc00ff137b82 */ /* 0x000f220000000800 */
[----:B------:R-:W-:Y:S01]  /*3ed0*/  UMOV UR7, 0x400 ;  /* 0x0000040000077882 */ /* 0x000fe20000000000 */
[----:B------:R-:W-:-:S02]  /*3ee0*/  UPLOP3.LUT UP1, UPT, UPT, UPT, UPT, 0x40, 0x4 ;  /* 0x000000000004789c */ /* 0x000fc40003f2e870 */
[----:B------:R-:W-:-:S04]  /*3ef0*/  ULEA UR7, UR37, UR7, 0x18 ;  /* 0x0000000725077291 */ /* 0x000fc8000f8ec0ff */
[----:B------:R-:W4:Y:S01]  /*3f00*/  LDC R2, c[0x0][0xb0c] ;  /* 0x0002c300ff027b82 */ /* 0x000f220000000800 */
[----:B------:R-:W-:Y:S02]  /*3f10*/  UIADD3 UR13, UPT, UPT, UR7, 0x58, URZ ;  /* 0x00000058070d7890 */ /* 0x000fe4000fffe0ff */
[----:B--2---:R-:W-:Y:S02]  /*3f20*/  UISETP.NE.U32.AND UP2, UPT, UR8, URZ, UPT ;  /* 0x000000ff0800728c */ /* 0x004fe4000bf45070 */
[----:B------:R-:W-:Y:S02]  /*3f30*/  UIADD3 UR33, UPT, UPT, UR7, 0x40, URZ ;  /* 0x0000004007217890 */ /* 0x000fe4000fffe0ff */
[----:B---3--:R-:W-:Y:S01]  /*3f40*/  UISETP.NE.U32.AND UP3, UPT, UR4, URZ, UPT ;  /* 0x000000ff0400728c */ /* 0x008fe2000bf65070 */
[----:B------:R-:W2:Y:S01]  /*3f50*/  LDC R18, c[0x0][0xb20] ;  /* 0x0002c800ff127b82 */ /* 0x000ea20000000800 */
[----:B-1----:R-:W-:Y:S01]  /*3f60*/  ISETP.NE.AND P1, PT, R0, 0x1, PT ;  /* 0x000000010000780c */ /* 0x002fe20003f25270 */
[----:B------:R-:W-:-:S02]  /*3f70*/  UISETP.NE.AND.EX UP2, UPT, UR9, URZ, UPT, UP2 ;  /* 0x000000ff0900728c */ /* 0x000fc4000bf45320 */
[----:B------:R-:W-:Y:S02]  /*3f80*/  UIADD3 UR25, UPT, UPT, UR7, 0x48, URZ ;  /* 0x0000004807197890 */ /* 0x000fe4000fffe0ff */
[----:B------:R-:W-:Y:S02]  /*3f90*/  UIADD3 UR17, UPT, UPT, UR7, 0x50, URZ ;  /* 0x0000005007117890 */ /* 0x000fe4000fffe0ff */
[----:B------:R-:W1:Y:S01]  /*3fa0*/  LDC.64 R32, c[0x0][0x348] ;  /* 0x0000d200ff207b82 */ /* 0x000e620000000a00 */
[----:B------:R-:W-:Y:S02]  /*3fb0*/  UPRMT UR13, UR37, 0x654, UR13 ;  /* 0x00000654250d7896 */ /* 0x000fe4000800000d */
[----:B------:R-:W-:-:S05]  /*3fc0*/  UISETP.NE.AND.EX UP3, UPT, UR5, URZ, UPT, UP3 ;  /* 0x000000ff0500728c */ /* 0x000fca000bf65330 */
[----:B------:R-:W3:Y:S08]  /*3fd0*/  LDC.64 R16, c[0x0][0xb10] ;  /* 0x0002c400ff107b82 */ /* 0x000ef00000000a00 */
[----:B------:R-:W1:Y:S08]  /*3fe0*/  LDC.64 R6, c[0x0][0xb18] ;  /* 0x0002c600ff067b82 */ /* 0x000e700000000a00 */
[----:B------:R-:W1:Y:S08]  /*3ff0*/  LDC.64 R4, c[0x0][0xb28] ;  /* 0x0002ca00ff047b82 */ /* 0x000e700000000a00 */
[----:B--2-4-:R-:W1:Y:S02]  /*4000*/  LDC R22, c[0x0][0x374] ;  /* 0x0000dd00ff167b82 */ /* 0x014e640000000800 */
.L_x_94:
[C---:B------:R-:W-:Y:S02]  /*4010*/  LEA R0, R30.reuse, UR7, 0x3 ;  /* 0x000000071e007c11 */ /* 0x040fe4000f8e18ff */
[----:B------:R-:W-:Y:S02]  /*4020*/  SHF.L.U32 R3, R29, 0x1f, RZ ;  /* 0x0000001f1d037819 */ /* 0x000fe400000006ff */
[----:B------:R-:W-:Y:S02]  /*4030*/  LEA R24, R30, UR7, 0x4 ;  /* 0x000000071e187c11 */ /* 0x000fe4000f8e20ff */
[----:B--2---:R-:W2:Y:S02]  /*4040*/  SYNCS.PHASECHK.TRANS64.TRYWAIT P0, [R0+URZ+0x90], R3 ;  /* 0x00009003000075a7 */ /* 0x004ea400080011ff */
[----:B--2---:R-:W-:Y:S05]  /*4050*/  @!P0 BRA `(.L_x_84) ;  /* 0x0000007c00208947 */ /* 0x004fea0003800000 */
.L_x_170:
[----:B------:R-:W-:Y:S01]  /*4060*/  ISETP.GE.AND P0, PT, R72, 0x1, PT ;  /* 0x000000014800780c */ /* 0x000fe20003f06270 */
[----:B------:R-:W4:Y:S01]  /*4070*/  LDS.128 R24, [R24+0x100] ;  /* 0x0001000018187984 */ /* 0x000f220000000c00 */
[----:B--2---:R-:W-:Y:S01]  /*4080*/  VIADD R0, R0, 0xa0 ;  /* 0x000000a000007836 */ /* 0x004fe20000000000 */
[----:B------:R-:W-:Y:S01]  /*4090*/  @!PT LDS RZ, [RZ] ;  /* 0x00000000fffff984 */ /* 0x000fe20000000800 */
[----:B------:R-:W-:Y:S01]  /*40a0*/  @!PT LDS RZ, [RZ] ;  /* 0x00000000fffff984 */ /* 0x000fe20000000800 */
[----:B------:R-:W-:Y:S01]  /*40b0*/  @!PT LDS RZ, [RZ] ;  /* 0x00000000fffff984 */ /* 0x000fe20000000800 */
[----:B------:R-:W-:Y:S01]  /*40c0*/  @!PT LDS RZ, [RZ] ;  /* 0x00000000fffff984 */ /* 0x000fe20000000800 */
[----:B------:R2:W-:Y:S06]  /*40d0*/  MEMBAR.ALL.CTA ;  /* 0x0000000000007992 */ /* 0x0005ec0000008000 */
[----:B--2---:R-:W2:Y:S01]  /*40e0*/  FENCE.VIEW.ASYNC.S ;  /* 0x00000000000073c6 */ /* 0x004ea20000000000 */
[----:B------:R-:W-:Y:S04]  /*40f0*/  PRMT R0, RZ, 0x654, R0 ;  /* 0x00000654ff007816 */ /* 0x000fe80000000000 */
[----:B--2---:R2:W-:Y:S01]  /*4100*/  SYNCS.ARRIVE.TRANS64.RED.A1T0 RZ, [R0+URZ], RZ ;  /* 0x000000ff00ff79a7 */ /* 0x0045e200081004ff */
[----:B----4-:R-:W-:Y:S11]  /*4110*/  LOP3.LUT P3, RZ, R26, 0x1, RZ, 0xc0, !PT ;  /* 0x000000011aff7812 */ /* 0x010ff6000786c0ff */
[----:B------:R-:W-:Y:S02]  /*4120*/  @!UPT UIADD3 URZ, UPT, UPT, URZ, URZ, URZ ;  /* 0x000000fffffff290 */ /* 0x000fe4000fffe0ff */
[----:B------:R-:W-:Y:S02]  /*4130*/  @P3 MOV R13, R24 ;  /* 0x00000018000d3202 */ /* 0x000fe40000000f00 */
[----:B------:R-:W-:Y:S01]  /*4140*/  @P3 LOP3.LUT R8, R25, 0xffff, RZ, 0xc0, !PT ;  /* 0x0000ffff19083812 */ /* 0x000fe200078ec0ff */
[----:B--2---:R-:W-:Y:S06]  /*4150*/  @!P0 BRA `(.L_x_85) ;  /* 0x0000000000a48947 */ /* 0x004fec0003800000 */
[----:B-1----:R-:W-:Y:S01]  /*4160*/  IMAD.HI.U32 R35, R22, R7, RZ ;  /* 0x0000000716237227 */ /* 0x002fe200078e00ff */
[----:B------:R-:W-:Y:S02]  /*4170*/  ISETP.NE.AND P0, PT, R6, 0x1, PT ;  /* 0x000000010600780c */ /* 0x000fe40003f05270 */
[----:B------:R-:W-:Y:S01]  /*4180*/  ISETP.NE.AND P2, PT, R72, 0x1, PT ;  /* 0x000000014800780c */ /* 0x000fe20003f45270 */
[----:B---3--:R-:W-:Y:S01]  /*4190*/  IMAD.HI.U32 R34, R19, R16, RZ ;  /* 0x0000001013227227 */ /* 0x008fe200078e00ff */
[----:B------:R-:W-:Y:S02]  /*41a0*/  SHF.R.U32.HI R35, RZ, R18, R35 ;  /* 0x00000012ff237219 */ /* 0x000fe40000011623 */
[----:B------:R-:W-:Y:S01]  /*41b0*/  ISETP.NE.AND P4, PT, R2, 0x1, PT ;  /* 0x000000010200780c */ /* 0x000fe20003f85270 */
[----:B------:R-:W-:Y:S01]  /*41c0*/  IMAD.HI.U32 R36, R13, R16, RZ ;  /* 0x000000100d247227 */ /* 0x000fe200078e00ff */
[----:B------:R-:W-:Y:S02]  /*41d0*/  SHF.R.U32.HI R34, RZ, R17, R34 ;  /* 0x00000011ff227219 */ /* 0x000fe40000011622 */
[----:B------:R-:W-:Y:S01]  /*41e0*/  SEL R3, R22, R35, !P0 ;  /* 0x0000002316037207 */ /* 0x000fe20004000000 */
[C---:B------:R-:W-:Y:S01]  /*41f0*/  IMAD.HI.U32 R35, R8.reuse, R7, RZ ;  /* 0x0000000708237227 */ /* 0x040fe200078e00ff */
[----:B------:R-:W-:Y:S02]  /*4200*/  SEL R11, R19, R34, !P4 ;  /* 0x00000022130b7207 */ /* 0x000fe40006000000 */
[----:B------:R-:W-:Y:S01]  /*4210*/  SHF.R.U32.HI R36, RZ, R17, R36 ;  /* 0x00000011ff247219 */ /* 0x000fe20000011624 */
[----:B------:R-:W-:Y:S01]  /*4220*/  IMAD.HI.U32 R38, R3, R4, RZ ;  /* 0x0000000403267227 */ /* 0x000fe200078e00ff */
[----:B------:R-:W-:Y:S03]  /*4230*/  SHF.R.U32.HI R35, RZ, R18, R35 ;  /* 0x00000012ff237219 */ /* 0x000fe60000011623 */
[----:B------:R-:W-:Y:S01]  /*4240*/  IMAD.HI.U32 R34, R11, R4, RZ ;  /* 0x000000040b227227 */ /* 0x000fe200078e00ff */
[----:B------:R-:W-:Y:S02]  /*4250*/  @P2 SHF.R.U32.HI R3, RZ, R5, R38 ;  /* 0x00000005ff032219 */ /* 0x000fe40000011626 */
[----:B------:R-:W-:Y:S02]  /*4260*/  SEL R9, R8, R35, !P0 ;  /* 0x0000002308097207 */ /* 0x000fe40004000000 */
[----:B------:R-:W-:Y:S01]  /*4270*/  @P2 SHF.R.U32.HI R11, RZ, R5, R34 ;  /* 0x00000005ff0b2219 */ /* 0x000fe20000011622 */
[C---:B------:R-:W-:Y:S01]  /*4280*/  IMAD R10, R72.reuse, R3, RZ ;  /* 0x00000003480a7224 */ /* 0x040fe200078e02ff */
[----:B------:R-:W-:Y:S01]  /*4290*/  SEL R3, R13, R36, !P4 ;  /* 0x000000240d037207 */ /* 0x000fe20006000000 */
[C---:B------:R-:W-:Y:S03]  /*42a0*/  IMAD.HI.U32 R14, R9.reuse, R4, RZ ;  /* 0x00000004090e7227 */ /* 0x040fe600078e00ff */
[----:B------:R-:W-:Y:S01]  /*42b0*/  ISETP.GE.AND P0, PT, R9, R10, PT ;  /* 0x0000000a0900720c */ /* 0x000fe20003f06270 */
[C---:B------:R-:W-:Y:S01]  /*42c0*/  IMAD R12, R72.reuse, R11, RZ ;  /* 0x0000000b480c7224 */ /* 0x040fe200078e02ff */
[-C--:B------:R-:W-:Y:S04]  /*42d0*/  SHF.R.U32.HI R14, RZ, R5.reuse, R14 ;  /* 0x00000005ff0e7219 */ /* 0x080fe8000001160e */
[----:B------:R-:W-:Y:S02]  /*42e0*/  ISETP.GE.OR P0, PT, R3, R12, P0 ;  /* 0x0000000c0300720c */ /* 0x000fe40000706670 */
[----:B------:R-:W-:Y:S05]  /*42f0*/  SEL R15, R9, R14, !P2 ;  /* 0x0000000e090f7207 */ /* 0x000fea0005000000 */
[----:B------:R-:W-:Y:S04]  /*4300*/  IMAD.MOV R14, RZ, RZ, -R15 ;  /* 0x000000ffff0e7224 */ /* 0x000fe800078e0a0f */
[----:B------:R-:W-:Y:S02]  /*4310*/  IMAD R14, R72, R14, R9 ;  /* 0x0000000e480e7224 */ /* 0x000fe400078e0209 */
[C---:B------:R-:W-:Y:S05]  /*4320*/  @!P0 IMAD.HI.U32 R10, R3.reuse, R4, RZ ;  /* 0x00000004030a8227 */ /* 0x040fea00078e00ff */
[----:B------:R-:W-:Y:S04]  /*4330*/  @!P0 SHF.R.U32.HI R10, RZ, R5, R10 ;  /* 0x00000005ff0a8219 */ /* 0x000fe8000001160a */
[----:B------:R-:W-:Y:S01]  /*4340*/  @!P0 SEL R0, R3, R10, !P2 ;  /* 0x0000000a03008207 */ /* 0x000fe20005000000 */
[----:B------:R-:W-:Y:S03]  /*4350*/  IMAD.MOV R10, RZ, RZ, -R3 ;  /* 0x000000ffff0a7224 */ /* 0x000fe600078e0a03 */
[----:B------:R-:W-:Y:S01]  /*4360*/  @!P0 IADD3 R15, PT, PT, R15, -R0, RZ ;  /* 0x800000000f0f8210 */ /* 0x000fe20007ffe0ff */
[----:B------:R-:W-:Y:S01]  /*4370*/  @!P0 IMAD R0, R11, R14, R0 ;  /* 0x0000000e0b008224 */ /* 0x000fe200078e0200 */
[----:B------:R-:W-:Y:S01]  /*4380*/  IADD3 R11, PT, PT, -R9, RZ, RZ ;  /* 0x000000ff090b7210 */ /* 0x000fe20007ffe1ff */
[----:B------:R-:W-:Y:S02]  /*4390*/  IMAD R13, R2, R10, R13 ;  /* 0x0000000a020d7224 */ /* 0x000fe400078e020d */
[----:B------:R-:W-:Y:S02]  /*43a0*/  @!P0 IMAD R9, R15, R72, R3 ;  /* 0x000000480f098224 */ /* 0x000fe400078e0203 */
[----:B------:R-:W-:Y:S02]  /*43b0*/  @!P0 IMAD.MOV.U32 R3, RZ, RZ, R0 ;  /* 0x000000ffff038224 */ /* 0x000fe400078e0000 */
[----:B------:R-:W-:Y:S02]  /*43c0*/  IMAD R8, R6, R11, R8 ;  /* 0x0000000b06087224 */ /* 0x000fe400078e0208 */
[----:B------:R-:W-:Y:S02]  /*43d0*/  IMAD R13, R3, R2, R13 ;  /* 0x00000002030d7224 */ /* 0x000fe400078e020d */
[----:B------:R-:W-:Y:S02]  /*43e0*/  IMAD R8, R9, R6, R8 ;  /* 0x0000000609087224 */ /* 0x000fe400078e0208 */
.L_x_85:
[----:B------:R-:W-:Y:S05]  /*43f0*/  BRA.U UP1, `(.L_x_86) ;  /* 0x0000000101107547 */ /* 0x000fea000b800000 */
[----:B------:R-:W-:Y:S04]  /*4400*/  MOV R0, UR6 ;  /* 0x0000000600007c02 */ /* 0x000fe80008000f00 */
[----:B------:R-:W-:Y:S04]  /*4410*/  SHF.L.U32 R3, R0, 0x1f, RZ ;  /* 0x0000001f00037819 */ /* 0x000fe800000006ff */
[----:B------:R-:W2:Y:S02]  /*4420*/  SYNCS.PHASECHK.TRANS64.TRYWAIT P0, [UR7+0x88], R3 ;  /* 0x00008803ff0075a7 */ /* 0x000ea40008001107 */
[----:B--2---:R-:W-:Y:S05]  /*4430*/  @!P0 BRA `(.L_x_87) ;  /* 0x00000078003c8947 */ /* 0x004fea0003800000 */
.L_x_86:
[----:B------:R-:W-:Y:S02]  /*4440*/  R2UR UR35, R21 ;  /* 0x00000000152372ca */ /* 0x000fe400000e0000 */
[----:B------:R-:W-:Y:S02]  /*4450*/  R2UR UR34, R20 ;  /* 0x00000000142272ca */ /* 0x000fe400000e0000 */
[----:B------:R-:W-:Y:S02]  /*4460*/  ISETP.NE.U32.AND P2, PT, RZ, UR4, PT ;  /* 0x00000004ff007c0c */ /* 0x000fe4000bf45070 */
[----:B------:R-:W-:Y:S02]  /*4470*/  SHF.L.U32 R12, R31, 0x1f, RZ ;  /* 0x0000001f1f0c7819 */ /* 0x000fe400000006ff */
[----:B------:R-:W-:Y:S05]  /*4480*/  ISETP.NE.AND.EX P2, PT, RZ, UR5, PT, P2 ;  /* 0x00000005ff007c0c */ /* 0x000fea000bf45320 */
[----:B------:R-:W-:Y:S02]  /*4490*/  USHF.L.U32 UR35, UR35, 0x7, URZ ;  /* 0x0000000723237899 */ /* 0x000fe400080006ff */
[----:B------:R-:W-:Y:S01]  /*44a0*/  USHF.L.U32 UR34, UR34, 0x8, URZ ;  /* 0x0000000822227899 */ /* 0x000fe200080006ff */
[----:B------:R-:W-:Y:S11]  /*44b0*/  BRA.U !UP3, `(.L_x_88) ;  /* 0x000000010b347547 */ /* 0x000ff6000b800000 */
[----:B------:R-:W-:Y:S01]  /*44c0*/  UPLOP3.LUT UP0, UPT, UPT, UPT, UP2, 0x80, 0x8 ;  /* 0x000000000008789c */ /* 0x000fe20003f0f020 */
[----:B--2---:R-:W-:Y:S02]  /*44d0*/  HFMA2 R0, -RZ, RZ, 0, 5.9604644775390625e-08 ;  /* 0x00000001ff007431 */ /* 0x004fe400000001ff */
[----:B------:R-:W-:Y:S03]  /*44e0*/  IMAD.MOV.U32 R171, RZ, RZ, 0x1 ;  /* 0x00000001ffab7424 */ /* 0x000fe600078e00ff */
[----:B------:R-:W-:Y:S05]  /*44f0*/  PLOP3.LUT P0, PT, PT, PT, UP0, 0x80, 0x8 ;  /* 0x000000000008781c */ /* 0x000fea0003f0f008 */
[----:B------:R-:W2:Y:S01]  /*4500*/  @UP0 LDCU.64 UR10, c[0x0][0x888] ;  /* 0x00011100ff0a07ac */ /* 0x000ea20008000a00 */
[----:B------:R-:W-:Y:S07]  /*4510*/  @UP0 UIMAD UR8, UR36, UR4, URZ ;  /* 0x00000004240802a4 */ /* 0x000fee000f8e02ff */
[----:B------:R-:W-:Y:S01]  /*4520*/  @!P0 PRMT R171, R0, 0x7610, R171 ;  /* 0x0000761000ab8816 */ /* 0x000fe200000000ab */
[----:B--2---:R-:W-:Y:S03]  /*4530*/  @UP0 UIMAD.WIDE UR10, UR8, 0x4, UR10 ;  /* 0x00000004080a08a5 */ /* 0x004fe6000f8e020a */
[----:B------:R-:W2:Y:S03]  /*4540*/  @!UP0 LDCU UR8, c[0x0][0x880] ;  /* 0x00011000ff0887ac */ /* 0x000ea60008000800 */
[----:B------:R-:W-:Y:S01]  /*4550*/  IMAD.U32 R10, RZ, RZ, UR10 ;  /* 0x0000000aff0a7e24 */ /* 0x000fe2000f8e00ff */
[----:B------:R-:W-:Y:S05]  /*4560*/  MOV R11, UR11 ;  /* 0x0000000b000b7c02 */ /* 0x000fea0008000f00 */
[----:B-----5:R4:W5:Y:S02]  /*4570*/  @P0 LDG.E R81, desc[UR46][R10.64] ;  /* 0x0000002e0a510981 */ /* 0x020964000c1e1900 */
[----:B--2-4-:R-:W-:Y:S07]  /*4580*/  @!P0 IMAD.U32 R81, RZ, RZ, UR8 ;  /* 0x00000008ff518e24 */ /* 0x014fee000f8e00ff */
.L_x_88:
[----:B-----5:R-:W-:Y:S01]  /*4590*/  @!P2 FSETP.EQ.AND P0, PT, R81, RZ, PT ;  /* 0x000000ff5100a20b */ /* 0x020fe20003f02000 */
[----:B------:R-:W-:Y:S01]  /*45a0*/  @!UPT UIADD3 URZ, UPT, UPT, URZ, URZ, URZ ;  /* 0x000000fffffff290 */ /* 0x000fe2000fffe0ff */
[----:B------:R-:W-:Y:S11]  /*45b0*/  @!P2 BRA `(.L_x_89) ;  /* 0x000000000014a947 */ /* 0x000ff60003800000 */
[----:B------:R-:W-:Y:S02]  /*45c0*/  LOP3.LUT P2, RZ, R171, 0xff, RZ, 0xc0, !PT ;  /* 0x000000ffabff7812 */ /* 0x000fe4000784c0ff */
[----:B------:R-:W-:Y:S04]  /*45d0*/  PLOP3.LUT P0, PT, PT, PT, UP0, 0x80, 0x8 ;  /* 0x000000000008781c */ /* 0x000fe80003f0f008 */
[----:B------:R-:W-:Y:S07]  /*45e0*/  PLOP3.LUT P0, PT, P0, PT, PT, 0x8, 0x80 ;  /* 0x000000000080781c */ /* 0x000fee000070e170 */
[----:B------:R-:W-:Y:S11]  /*45f0*/  @P2 FSETP.EQ.AND P0, PT, R81, RZ, PT ;  /* 0x000000ff5100220b */ /* 0x000ff60003f02000 */
[----:B------:R-:W-:Y:S02]  /*4600*/  @!UPT UIADD3 URZ, UPT, UPT, URZ, URZ, URZ ;  /* 0x000000fffffff290 */ /* 0x000fe4000fffe0ff */
.L_x_89:
[----:B------:R-:W4:Y:S01]  /*4610*/  SYNCS.PHASECHK.TRANS64.TRYWAIT P2, [UR7+0x60], R12 ;  /* 0x0000600cff0075a7 */ /* 0x000f220008041107 */
[----:B------:R-:W-:Y:S04]  /*4620*/  ELECT P4, URZ, PT ;  /* 0x0000000000ff782f */ /* 0x000fe80003880000 */
[----:B------:R-:W-:Y:S11]  /*4630*/  PLOP3.LUT P4, PT, P0, P4, PT, 0xf2, 0x2f ;  /* 0x00000000002f781c */ /* 0x000ff60000789e72 */
[----:B------:R-:W-:Y:S02]  /*4640*/  @!UPT UIADD3 URZ, UPT, UPT, URZ, URZ, URZ ;  /* 0x000000fffffff290 */ /* 0x000fe4000fffe0ff */
[----:B-1----:R-:W-:Y:S05]  /*4650*/  @!P4 IADD3 R9, P0, PT, R32, 0x580, RZ ;  /* 0x000005802009c810 */ /* 0x002fea0007f1e0ff */
[----:B--2---:R-:W-:Y:S01]  /*4660*/  @!P4 IMAD.X R0, RZ, RZ, R33, P0 ;  /* 0x000000ffff00c224 */ /* 0x004fe200000e0621 */
[----:B----4-:R-:W-:Y:S07]  /*4670*/  @!P2 BRA `(.L_x_90) ;  /* 0x0000007400c4a947 */ /* 0x010fee0003800000 */
.L_x_173:
[----:B------:R-:W-:Y:S01]  /*4680*/  @!P4 R2UR UR8, R0 ;  /* 0x000000000008c2ca */ /* 0x000fe200000e0000 */
[----:B------:R-:W-:Y:S01]  /*4690*/  VOTEU.ALL UP1, P4 ;  /* 0x0000000000ff7886 */ /* 0x000fe20002020000 */
[----:B------:R-:W-:Y:S01]  /*46a0*/  @!P4 R2UR UR9, R9 ;  /* 0x000000000909c2ca */ /* 0x000fe200000e0000 */
[----:B------:R-:W-:Y:S01]  /*46b0*/  @!P4 IMAD.MOV.U32 R0, RZ, RZ, 0x2000 ;  /* 0x00002000ff00c424 */ /* 0x000fe200078e00ff */
[----:B------:R-:W-:Y:S01]  /*46c0*/  UMOV UR10, 0x0 ;  /* 0x00000000000a7882 */ /* 0x000fe20000000000 */
[----:B------:R-:W-:Y:S01]  /*46d0*/  UMOV UR11, 0x10000000 ;  /* 0x10000000000b7882 */ /* 0x000fe20000000000 */
[----:B------:R-:W-:Y:S01]  /*46e0*/  @!UP1 UIADD3 UR32, UPT, UPT, UR7, 0x200, URZ ;  /* 0x0000020007209890 */ /* 0x000fe2000fffe0ff */
[----:B------:R-:W-:Y:S01]  /*46f0*/  @!P4 IADD3 R9, P0, PT, R32, 0x580, RZ ;  /* 0x000005802009c810 */ /* 0x000fe20007f1e0ff */
[----:B------:R-:W-:Y:S05]  /*4700*/  VOTEU.ALL UP1, P4 ;  /* 0x0000000000ff7886 */ /* 0x000fea0002020000 */
[----:B------:R-:W-:Y:S01]  /*4710*/  IMAD.U32 R11, RZ, RZ, UR8 ;  /* 0x00000008ff0b7e24 */ /* 0x000fe2000f8e00ff */
[----:B------:R-:W-:Y:S01]  /*4720*/  UPRMT UR8, UR37, 0x654, UR33 ;  /* 0x0000065425087896 */ /* 0x000fe20008000021 */
[----:B------:R-:W-:Y:S03]  /*4730*/  IMAD.U32 R10, RZ, RZ, UR9 ;  /* 0x00000009ff0a7e24 */ /* 0x000fe6000f8e00ff */
[----:B------:R-:W-:Y:S02]  /*4740*/  @!P4 R2UR UR15, R11 ;  /* 0x000000000b0fc2ca */ /* 0x000fe400000e0000 */
[----:B------:R-:W-:Y:S11]  /*4750*/  @!P4 R2UR UR14, R10 ;  /* 0x000000000a0ec2ca */ /* 0x000ff600000e0000 */
[----:B------:R-:W-:Y:S02]  /*4760*/  @!UPT UIADD3 URZ, UPT, UPT, URZ, URZ, URZ ;  /* 0x000000fffffff290 */ /* 0x000fe4000fffe0ff */
[----:B------:R2:W-:Y:S01]  /*4770*/  @!UP1 UTMALDG.3D [UR32], [UR14], desc[UR10] ;  /* 0x00000a200e0095b4 */ /* 0x0005e20008011000 */
[----:B------:R4:W-:Y:S01]  /*4780*/  @!P4 SYNCS.ARRIVE.TRANS64.RED.A0TR RZ, [UR7+0x40], R0 ;  /* 0x00004000ffffc9a7 */ /* 0x0009e20008300407 */
[----:B------:R-:W-:Y:S01]  /*4790*/  SYNCS.ARRIVE.TRANS64.RED.A1T0 RZ, [UR8], RZ ;  /* 0x000000ffffff79a7 */ /* 0x000fe20008100408 */
[----:B----4-:R-:W-:Y:S01]  /*47a0*/  @!P4 IMAD.X R0, RZ, RZ, R33, P0 ;  /* 0x000000ffff00c224 */ /* 0x010fe200000e0621 */
[----:B------:R-:W4:Y:S02]  /*47b0*/  SYNCS.PHASECHK.TRANS64.TRYWAIT P2, [UR7+0x68], R12 ;  /* 0x0000680cff0075a7 */ /* 0x000f240008041107 */
[----:B--2-4-:R-:W-:Y:S05]  /*47c0*/  @!P2 BRA `(.L_x_91) ;  /* 0x000000740088a947 */ /* 0x014fea0003800000 */
.L_x_175:
        /* <DEDUP_REMOVED lines=8> */
[----:B------:R-:W-:Y:S01]  /*4850*/  @!UP1 UIADD3 UR24, UPT, UPT, UR7, 0x2200, URZ ;  /* 0x0000220007189890 */ /* 0x000fe2000fffe0ff */
[----:B------:R-:W-:Y:S01]  /*4860*/  VOTEU.ALL UP1, P4 ;  /* 0x0000000000ff7886 */ /* 0x000fe20002020000 */
[----:B------:R-:W-:Y:S01]  /*4870*/  UMOV UR27, UR35 ;  /* 0x00000023001b7c82 */ /* 0x000fe20008000000 */
[----:B------:R-:W-:Y:S02]  /*4880*/  UMOV UR28, UR36 ;  /* 0x00000024001c7c82 */ /* 0x000fe40008000000 */
[----:B------:R-:W-:Y:S01]  /*4890*/  IMAD.U32 R11, RZ, RZ, UR8 ;  /* 0x00000008ff0b7e24 */ /* 0x000fe2000f8e00ff */
[----:B------:R-:W-:Y:S01]  /*48a0*/  UPRMT UR8, UR37, 0x654, UR25 ;  /* 0x0000065425087896 */ /* 0x000fe20008000019 */
[----:B------:R-:W-:Y:S02]  /*48b0*/  IMAD.U32 R10, RZ, RZ, UR9 ;  /* 0x00000009ff0a7e24 */ /* 0x000fe4000f8e00ff */
[----:B------:R-:W-:Y:S01]  /*48c0*/  @!P4 IMAD.X R20, RZ, RZ, R33, P0 ;  /* 0x000000ffff14c224 */ /* 0x000fe200000e0621 */
[----:B------:R-:W-:Y:S02]  /*48d0*/  @!P4 R2UR UR15, R11 ;  /* 0x000000000b0fc2ca */ /* 0x000fe400000e0000 */
[----:B------:R-:W-:Y:S11]  /*48e0*/  @!P4 R2UR UR14, R10 ;  /* 0x000000000a0ec2ca */ /* 0x000ff600000e0000 */
[----:B------:R-:W-:Y:S02]  /*48f0*/  @!UPT UIADD3 URZ, UPT, UPT, URZ, URZ, URZ ;  /* 0x000000fffffff290 */ /* 0x000fe4000fffe0ff */
[----:B------:R2:W-:Y:S01]  /*4900*/  @!UP1 UTMALDG.3D [UR24], [UR14], desc[UR10] ;  /* 0x00000a180e0095b4 */ /* 0x0005e20008011000 */
[----:B------:R2:W-:Y:S01]  /*4910*/  @!P4 SYNCS.ARRIVE.TRANS64.RED.A0TR RZ, [UR7+0x48], R0 ;  /* 0x00004800ffffc9a7 */ /* 0x0005e20008300407 */
[----:B------:R-:W-:Y:S01]  /*4920*/  SYNCS.ARRIVE.TRANS64.RED.A1T0 RZ, [UR8], RZ ;  /* 0x000000ffffff79a7 */ /* 0x000fe20008100408 */
[----:B------:R-:W4:Y:S02]  /*4930*/  SYNCS.PHASECHK.TRANS64.TRYWAIT P2, [UR7+0x70], R12 ;  /* 0x0000700cff0075a7 */ /* 0x000f240008041107 */
[----:B--2-4-:R-:W-:Y:S05]  /*4940*/  @!P2 BRA `(.L_x_92) ;  /* 0x000000740040a947 */ /* 0x014fea0003800000 */
.L_x_177:
[----:B------:R-:W2:Y:S01]  /*4950*/  LDC.64 R14, c[0x0][0xb10] ;  /* 0x0002c400ff0e7b82 */ /* 0x000ea20000000a00 */
[----:B------:R-:W-:Y:S01]  /*4960*/  @!P4 R2UR UR8, R20 ;  /* 0x000000001408c2ca */ /* 0x000fe200000e0000 */
[----:B------:R-:W-:Y:S01]  /*4970*/  VOTEU.ALL UP1, P4 ;  /* 0x0000000000ff7886 */ /* 0x000fe20002020000 */
[----:B------:R-:W-:Y:S01]  /*4980*/  @!P4 R2UR UR9, R21 ;  /* 0x000000001509c2ca */ /* 0x000fe200000e0000 */
[----:B------:R-:W-:Y:S01]  /*4990*/  UMOV UR10, 0x0 ;  /* 0x00000000000a7882 */ /* 0x000fe20000000000 */
[----:B------:R-:W-:Y:S03]  /*49a0*/  UMOV UR11, 0x10000000 ;  /* 0x10000000000b7882 */ /* 0x000fe60000000000 */
[----:B------:R-:W4:Y:S01]  /*49b0*/  LDC.64 R10, c[0x0][0xb18] ;  /* 0x0002c600ff0a7b82 */ /* 0x000f220000000a00 */
[----:B------:R-:W-:Y:S01]  /*49c0*/  @!UP1 UIADD3 UR18, UPT, UPT, UR34, 0x80, URZ ;  /* 0x0000008022129890 */ /* 0x000fe2000fffe0ff */
[----:B------:R-:W-:Y:S01]  /*49d0*/  @P3 SHF.R.U32.HI R28, RZ, 0x10, R25 ;  /* 0x00000010ff1c3819 */ /* 0x000fe20000011619 */
[----:B------:R-:W-:Y:S01]  /*49e0*/  @!UP1 UIADD3 UR16, UPT, UPT, UR7, 0x4200, URZ ;  /* 0x0000420007109890 */ /* 0x000fe2000fffe0ff */
[----:B------:R-:W-:Y:S01]  /*49f0*/  VIADD R30, R30, 0x1 ;  /* 0x000000011e1e7836 */ /* 0x000fe20000000000 */
[----:B------:R-:W-:Y:S03]  /*4a00*/  VOTEU.ALL UP1, P4 ;  /* 0x0000000000ff7886 */ /* 0x000fe60002020000 */
[----:B------:R-:W5:Y:S01]  /*4a10*/  @!P1 LDC R0, c[0x0][0xb20] ;  /* 0x0002c800ff009b82 */ /* 0x000f620000000800 */
[----:B------:R-:W-:Y:S01]  /*4a20*/  UMOV UR19, UR35 ;  /* 0x0000002300137c82 */ /* 0x000fe20008000000 */
[----:B------:R-:W-:Y:S01]  /*4a30*/  IMAD.U32 R21, RZ, RZ, UR8 ;  /* 0x00000008ff157e24 */ /* 0x000fe2000f8e00ff */
[----:B------:R-:W-:Y:S05]  /*4a40*/  UMOV UR20, UR36 ;  /* 0x0000002400147c82 */ /* 0x000fea0008000000 */
[----:B-1----:R-:W1:Y:S01]  /*4a50*/  @!P1 LDC R3, c[0x0][0xb0c] ;  /* 0x0002c300ff039b82 */ /* 0x002e620000000800 */
[----:B------:R-:W-:Y:S01]  /*4a60*/  IMAD.U32 R20, RZ, RZ, UR9 ;  /* 0x00000009ff147e24 */ /* 0x000fe2000f8e00ff */
[----:B------:R-:W-:Y:S01]  /*4a70*/  UPRMT UR8, UR37, 0x654, UR17 ;  /* 0x0000065425087896 */ /* 0x000fe20008000011 */
[----:B------:R-:W-:Y:S03]  /*4a80*/  @!P4 R2UR UR15, R21 ;  /* 0x00000000150fc2ca */ /* 0x000fe600000e0000 */
[----:B------:R-:W-:Y:S01]  /*4a90*/  @!P4 R2UR UR14, R20 ;  /* 0x00000000140ec2ca */ /* 0x000fe200000e0000 */
[----:B------:R-:W-:Y:S11]  /*4aa0*/  @!P4 IMAD.MOV.U32 R20, RZ, RZ, 0x2000 ;  /* 0x00002000ff14c424 */ /* 0x000ff600078e00ff */
[----:B------:R-:W-:Y:S01]  /*4ab0*/  @!UPT UIADD3 URZ, UPT, UPT, URZ, URZ, URZ ;  /* 0x000000fffffff290 */ /* 0x000fe2000fffe0ff */
[----:B------:R1:W-:Y:S01]  /*4ac0*/  @!UP1 UTMALDG.3D [UR16], [UR14], desc[UR10] ;  /* 0x00000a100e0095b4 */ /* 0x0003e20008011000 */
[----:B------:R1:W-:Y:S02]  /*4ad0*/  @!P4 SYNCS.ARRIVE.TRANS64.RED.A0TR RZ, [UR7+0x50], R20 ;  /* 0x00005014ffffc9a7 */ /* 0x0003e40008300407 */
[----:B-1----:R-:W-:Y:S01]  /*4ae0*/  @!P1 ISETP.NE.AND P2, PT, R3, 0x1, PT ;  /* 0x000000010300980c */ /* 0x002fe20003f45270 */
[C---:B--2---:R-:W-:Y:S01]  /*4af0*/  @!P1 IMAD.HI.U32 R14, R13.reuse, R14, RZ ;  /* 0x0000000e0d0e9227 */ /* 0x044fe200078e00ff */
[----:B----4-:R-:W-:Y:S03]  /*4b00*/  @!P1 ISETP.NE.AND P0, PT, R10, 0x1, PT ;  /* 0x000000010a00980c */ /* 0x010fe60003f05270 */
[C---:B------:R-:W-:Y:S01]  /*4b10*/  @!P1 IMAD.HI.U32 R11, R8.reuse, R11, RZ ;  /* 0x0000000b080b9227 */ /* 0x040fe200078e00ff */
[----:B------:R-:W-:Y:S04]  /*4b20*/  @!P1 SHF.R.U32.HI R14, RZ, R15, R14 ;  /* 0x0000000fff0e9219 */ /* 0x000fe8000001160e */
[----:B-----5:R-:W-:Y:S01]  /*4b30*/  @!P1 SHF.R.U32.HI R9, RZ, R0, R11 ;  /* 0x00000000ff099219 */ /* 0x020fe2000001160b */
[----:B------:R-:W-:Y:S01]  /*4b40*/  SYNCS.ARRIVE.TRANS64.RED.A1T0 RZ, [UR8], RZ ;  /* 0x000000ffffff79a7 */ /* 0x000fe20008100408 */
[----:B------:R-:W-:Y:S02]  /*4b50*/  @!P1 SEL R14, R13, R14, !P2 ;  /* 0x0000000e0d0e9207 */ /* 0x000fe40005000000 */
[----:B------:R-:W-:Y:S01]  /*4b60*/  @!P1 SEL R9, R8, R9, !P0 ;  /* 0x0000000908099207 */ /* 0x000fe20004000000 */
[----:B------:R-:W1:Y:S04]  /*4b70*/  SYNCS.PHASECHK.TRANS64.TRYWAIT P5, [UR7+0x78], R12 ;  /* 0x0000780cff0075a7 */ /* 0x000e6800080a1107 */
[----:B------:R-:W-:Y:S02]  /*4b80*/  @!P1 IMAD.IADD R0, R9, 0x1, -R14 ;  /* 0x0000000109009824 */ /* 0x000fe400078e0a0e */
[----:B------:R-:W-:Y:S02]  /*4b90*/  @!P1 IMAD.IADD R9, R14, 0x1, -R9 ;  /* 0x000000010e099824 */ /* 0x000fe400078e0a09 */
[----:B------:R-:W-:Y:S02]  /*4ba0*/  @!P1 IMAD R13, R0, R3, R13 ;  /* 0x00000003000d9224 */ /* 0x000fe400078e020d */
[----:B------:R-:W-:Y:S01]  /*4bb0*/  @!P1 IMAD R8, R9, R10, R8 ;  /* 0x0000000a09089224 */ /* 0x000fe200078e0208 */
[----:B-1----:R-:W-:Y:S06]  /*4bc0*/  @!P5 BRA `(.L_x_93) ;  /* 0x0000007000b8d947 */ /* 0x002fec0003800000 */
.L_x_179:
[----:B-1----:R-:W-:Y:S01]  /*4bd0*/  @!P4 IADD3 R3, P0, PT, R32, 0x580, RZ ;  /* 0x000005802003c810 */ /* 0x002fe20007f1e0ff */
[----:B------:R-:W-:Y:S01]  /*4be0*/  VOTEU.ALL UP1, P4 ;  /* 0x0000000000ff7886 */ /* 0x000fe20002020000 */
[----:B------:R-:W-:Y:S01]  /*4bf0*/  UMOV UR18, 0x0 ;  /* 0x0000000000127882 */ /* 0x000fe20000000000 */
[----:B------:R-:W-:Y:S01]  /*4c00*/  UMOV UR19, 0x10000000 ;  /* 0x1000000000137882 */ /* 0x000fe20000000000 */
[----:B------:R-:W-:Y:S01]  /*4c10*/  @!P4 R2UR UR9, R3 ;  /* 0x000000000309c2ca */ /* 0x000fe200000e0000 */
[----:B------:R-:W-:Y:S01]  /*4c20*/  @!P4 IMAD.X R0, RZ, RZ, R33, P0 ;  /* 0x000000ffff00c224 */ /* 0x000fe200000e0621 */
[----:B------:R-:W-:Y:S01]  /*4c30*/  @!UP1 UIADD3 UR10, UPT, UPT, UR34, 0xc0, URZ ;  /* 0x000000c0220a9890 */ /* 0x000fe2000fffe0ff */
[----:B------:R-:W-:Y:S01]  /*4c40*/  ISETP.NE.AND P0, PT, R30, 0x2, PT ;  /* 0x000000021e00780c */ /* 0x000fe20003f05270 */
[----:B------:R-:W-:Y:S01]  /*4c50*/  UMOV UR11, UR35 ;  /* 0x00000023000b7c82 */ /* 0x000fe20008000000 */
[----:B------:R-:W-:Y:S01]  /*4c60*/  UMOV UR12, UR36 ;  /* 0x00000024000c7c82 */ /* 0x000fe20008000000 */
[----:B------:R-:W-:Y:S01]  /*4c70*/  @!P4 R2UR UR8, R0 ;  /* 0x000000000008c2ca */ /* 0x000fe200000e0000 */
[----:B------:R-:W-:Y:S01]  /*4c80*/  IMAD.IADD R20, R8, 0x1, R147 ;  /* 0x0000000108147824 */ /* 0x000fe200078e0293 */
[----:B------:R-:W-:Y:S01]  /*4c90*/  @P3 R2UR UR36, R28 ;  /* 0x000000001c2432ca */ /* 0x000fe200000e0000 */
[----:B------:R-:W-:Y:S01]  /*4ca0*/  IMAD.IADD R21, R13, 0x1, R170 ;  /* 0x000000010d157824 */ /* 0x000fe200078e02aa */
[----:B------:R-:W-:Y:S02]  /*4cb0*/  SEL R0, RZ, 0x1, P0 ;  /* 0x00000001ff007807 */ /* 0x000fe40000000000 */
[----:B------:R-:W-:Y:S01]  /*4cc0*/  LOP3.LUT R31, R31, 0x1, RZ, 0x3c, !PT ;  /* 0x000000011f1f7812 */ /* 0x000fe200078e3cff */
[----:B------:R-:W-:Y:S01]  /*4cd0*/  IMAD.U32 R10, RZ, RZ, UR9 ;  /* 0x00000009ff0a7e24 */ /* 0x000fe2000f8e00ff */
[----:B------:R-:W-:Y:S01]  /*4ce0*/  @!UP1 UIADD3 UR9, UPT, UPT, UR7, 0x58, URZ ;  /* 0x0000005807099890 */ /* 0x000fe2000fffe0ff */
[----:B------:R-:W-:Y:S02]  /*4cf0*/  LOP3.LUT R29, R29, R0, RZ, 0x3c, !PT ;  /* 0x000000001d1d7212 */ /* 0x000fe400078e3cff */
[----:B------:R-:W-:Y:S02]  /*4d00*/  SEL R30, R30, RZ, P0 ;  /* 0x000000ff1e1e7207 */ /* 0x000fe40000000000 */
[----:B------:R-:W-:Y:S01]  /*4d10*/  IMAD.U32 R11, RZ, RZ, UR8 ;  /* 0x00000008ff0b7e24 */ /* 0x000fe2000f8e00ff */
[----:B------:R-:W-:Y:S01]  /*4d20*/  @!P4 R2UR UR14, R10 ;  /* 0x000000000a0ec2ca */ /* 0x000fe200000e0000 */
[----:B------:R-:W-:Y:S01]  /*4d30*/  @!UP1 UIADD3 UR8, UPT, UPT, UR7, 0x6200, URZ ;  /* 0x0000620007089890 */ /* 0x000fe2000fffe0ff */
[----:B------:R-:W-:Y:S02]  /*4d40*/  VOTEU.ALL UP1, P4 ;  /* 0x0000000000ff7886 */ /* 0x000fe40002020000 */
[----:B------:R-:W-:Y:S11]  /*4d50*/  @!P4 R2UR UR15, R11 ;  /* 0x000000000b0fc2ca */ /* 0x000ff600000e0000 */
[----:B------:R-:W-:Y:S02]  /*4d60*/  @!UPT UIADD3 URZ, UPT, UPT, URZ, URZ, URZ ;  /* 0x000000fffffff290 */ /* 0x000fe4000fffe0ff */
[----:B------:R2:W-:Y:S01]  /*4d70*/  @!UP1 UTMALDG.3D [UR8], [UR14], desc[UR18] ;  /* 0x000012080e0095b4 */ /* 0x0005e20008011000 */
[----:B------:R2:W-:Y:S01]  /*4d80*/  @!P4 SYNCS.ARRIVE.TRANS64.RED.A0TR RZ, [UR7+0x58], R23 ;  /* 0x00005817ffffc9a7 */ /* 0x0005e20008300407 */
[----:B------:R-:W-:Y:S01]  /*4d90*/  UPLOP3.LUT UP1, UPT, UPT, UPT, UPT, 0x80, 0x8 ;  /* 0x000000000008789c */ /* 0x000fe20003f2f070 */
[----:B------:R-:W-:Y:S01]  /*4da0*/  SYNCS.ARRIVE.TRANS64.RED.A1T0 RZ, [UR13], RZ ;  /* 0x000000ffffff79a7 */ /* 0x000fe2000810040d */
[----:B------:R-:W-:Y:S09]  /*4db0*/  @P3 BRA `(.L_x_94) ;  /* 0xfffffff000943947 */ /* 0x000ff2000383ffff */
[----:B------:R-:W-:-:S04]  /*4dc0*/  SHF.L.U32 R3, R31, 0x1f, RZ ;  /* 0x0000001f1f037819 */ /* 0x000fc800000006ff */
[----:B------:R-:W1:Y:S02]  /*4dd0*/  SYNCS.PHASECHK.TRANS64.TRYWAIT P0, [UR7+0x60], R3 ;  /* 0x00006003ff0075a7 */ /* 0x000e640008001107 */
[----:B-1----:R-:W-:Y:S05]  /*4de0*/  @!P0 BRA `(.L_x_95) ;  /* 0x0000007000488947 */ /* 0x002fea0003800000 */
.L_x_181:
[----:B------:R-:W4:Y:S02]  /*4df0*/  SYNCS.PHASECHK.TRANS64.TRYWAIT P0, [UR7+0x68], R3 ;  /* 0x00006803ff0075a7 */ /* 0x000f240008001107 */
[----:B----4-:R-:W-:Y:S05]  /*4e00*/  @!P0 BRA `(.L_x_96) ;  /* 0x0000007000588947 */ /* 0x010fea0003800000 */
.L_x_183:
[----:B------:R-:W4:Y:S02]  /*4e10*/  SYNCS.PHASECHK.TRANS64.TRYWAIT P0, [UR7+0x70], R3 ;  /* 0x00007003ff0075a7 */ /* 0x000f240008001107 */
[----:B----4-:R-:W-:Y:S05]  /*4e20*/  @!P0 BRA `(.L_x_97) ;  /* 0x0000007000688947 */ /* 0x010fea0003800000 */
.L_x_185:
[----:B-1----:R-:W-:-:S07]  /*4e30*/  MOV R0, UR7 ;  /* 0x0000000700007c02 */ /* 0x002fce0008000f00 */
.L_x_98:
[----:B-1----:R-:W-:-:S04]  /*4e40*/  SHF.L.U32 R3, R31, 0x1f, RZ ;  /* 0x0000001f1f037819 */ /* 0x002fc800000006ff */
[----:B------:R1:W4:Y:S03]  /*4e50*/  SYNCS.PHASECHK.TRANS64.TRYWAIT P0, [R0+URZ+0x78], R3 ;  /* 0x00007803000075a7 */ /* 0x00032600080011ff */
[----:B----4-:R-:W-:Y:S05]  /*4e60*/  @!P0 NANOSLEEP.SYNCS 0x989680 ;  /* 0x009896800000895d */ /* 0x010fea0003900000 */
[----:B------:R-:W4:Y:S02]  /*4e70*/  @!P0 SYNCS.PHASECHK.TRANS64 P0, [R0+URZ+0x78], R3 ;  /* 0x00007803000085a7 */ /* 0x000f2400080010ff */
[----:B--2-4-:R-:W-:Y:S05]  /*4e80*/  @P0 EXIT ;  /* 0x000000000000094d */ /* 0x014fea0003800000 */
[----:B------:R-:W-:Y:S05]  /*4e90*/  BRA `(.L_x_98) ;  /* 0xfffffffc00e87947 */ /* 0x000fea000383ffff */
.L_x_83:
[----:B------:R-:W-:-:S06]  /*4ea0*/  UISETP.GE.AND UP1, UPT, UR10, 0x4, UPT ;  /* 0x000000040a00788c */ /* 0x000fcc000bf26270 */
[----:B------:R-:W-:-:S13]  /*4eb0*/  PLOP3.LUT P0, PT, PT, PT, UP1, 0x80, 0x8 ;  /* 0x000000000008781c */ /* 0x000fda0003f0f018 */
[----:B------:R-:W-:Y:S05]  /*4ec0*/  @!P0 EXIT ;  /* 0x000000000000894d */ /* 0x000fea0003800000 */
[----:B------:R-:W-:Y:S01]  /*4ed0*/  BAR.SYNC.DEFER_BLOCKING 0x6, 0xa0 ;  /* 0x0182800000007b1d */ /* 0x000fe20000010000 */
[C---:B------:R-:W-:Y:S01]  /*4ee0*/  IMAD.SHL.U32 R3, R185.reuse, 0x40, RZ ;  /* 0x00000040b9037824 */ /* 0x040fe200078e00ff */
[C---:B------:R-:W-:Y:S01]  /*4ef0*/  LOP3.LUT R189, R185.reuse, 0x60, RZ, 0xc0, !PT ;  /* 0x00000060b9bd7812 */ /* 0x040fe200078ec0ff */
[C---:B------:R-:W-:Y:S01]  /*4f00*/  IMAD.SHL.U32 R172, R185.reuse, 0x8, RZ ;  /* 0x00000008b9ac7824 */ /* 0x040fe200078e00ff */
[C---:B------:R-:W-:Y:S01]  /*4f10*/  LOP3.LUT R187, R185.reuse, 0x2, RZ, 0xc0, !PT ;  /* 0x00000002b9bb7812 */ /* 0x040fe200078ec0ff */
[----:B------:R-:W-:Y:S01]  /*4f20*/  IMAD.U32 R79, R185, 0x10000, RZ ;  /* 0x00010000b94f7824 */ /* 0x000fe200078e00ff */
[----:B------:R-:W-:Y:S02]  /*4f30*/  UMOV UR49, 0x400 ;  /* 0x0000040000317882 */ /* 0x000fe40000000000 */
[----:B------:R-:W1:Y:S01]  /*4f40*/  LDC R177, c[0x0][0x370] ;  /* 0x0000dc00ffb17b82 */ /* 0x000e620000000800 */
[----:B------:R-:W-:Y:S01]  /*4f50*/  ULEA UR49, UR37, UR49, 0x18 ;  /* 0x0000003125317291 */ /* 0x000fe2000f8ec0ff */
[----:B------:R-:W-:Y:S01]  /*4f60*/  LOP3.LUT R5, R3, 0x180, RZ, 0xc0, !PT ;  /* 0x0000018003057812 */ /* 0x000fe200078ec0ff */
[----:B------:R-:W-:Y:S01]  /*4f70*/  HFMA2 R192, -RZ, RZ, 0, 0 ;  /* 0x00000000ffc07431 */ /* 0x000fe200000001ff */
[----:B------:R-:W-:Y:S01]  /*4f80*/  LOP3.LUT R79, R79, 0x600000, RZ, 0xc0, !PT ;  /* 0x006000004f4f7812 */ /* 0x000fe200078ec0ff */
[----:B------:R-:W-:Y:S01]  /*4f90*/  UIADD3 UR4, UPT, UPT, UR49, 0x8200, URZ ;  /* 0x0000820031047890 */ /* 0x000fe2000fffe0ff */
[----:B------:R-:W-:Y:S01]  /*4fa0*/  LOP3.LUT R172, R5, 0x30, R172, 0xf8, !PT ;  /* 0x0000003005ac7812 */ /* 0x000fe200078ef8ac */
[----:B------:R-:W-:Y:S01]  /*4fb0*/  IMAD.MOV.U32 R76, RZ, RZ, RZ ;  /* 0x000000ffff4c7224 */ /* 0x000fe200078e00ff */
[----:B------:R-:W2:Y:S01]  /*4fc0*/  LDC R74, c[0x0][0xb0c] ;  /* 0x0002c300ff4a7b82 */ /* 0x000ea20000000800 */
[----:B------:R-:W-:-:S02]  /*4fd0*/  LOP3.LUT R185, R185, 0x4, RZ, 0xc0, !PT ;  /* 0x00000004b9b97812 */ /* 0x000fc400078ec0ff */
[----:B------:R-:W-:Y:S02]  /*4fe0*/  CS2R R182, SRZ ;  /* 0x0000000000b67805 */ /* 0x000fe4000001ff00 */
[----:B------:R-:W-:Y:S02]  /*4ff0*/  LOP3.LUT R172, R172, 0x1e40, R3, 0xf8, !PT ;  /* 0x00001e40acac7812 */ /* 0x000fe400078ef803 */
[----:B------:R-:W-:Y:S02]  /*5000*/  CS2R R180, SRZ ;  /* 0x0000000000b47805 */ /* 0x000fe4000001ff00 */
[----:B------:R-:W-:Y:S01]  /*5010*/  IADD3 R184, PT, PT, -R185, 0x2, RZ ;  /* 0x00000002b9b87810 */ /* 0x000fe20007ffe1ff */
[----:B------:R-:W-:Y:S01]  /*5020*/  IMAD.MOV R176, RZ, RZ, -R187 ;  /* 0x000000ffffb07224 */ /* 0x000fe200078e0abb */
[----:B------:R-:W-:Y:S01]  /*5030*/  MOV R188, UR4 ;  /* 0x0000000400bc7c02 */ /* 0x000fe20008000f00 */
[----:B------:R-:W3:Y:S01]  /*5040*/  LDC R174, c[0x0][0xb20] ;  /* 0x0002c800ffae7b82 */ /* 0x000ee20000000800 */
[----:B------:R-:W4:Y:S01]  /*5050*/  LDS R0, [UR49+0x120] ;  /* 0x00012031ff007984 */ /* 0x000f220008000800 */
[----:B------:R-:W-:Y:S01]  /*5060*/  VIADD R186, R172, UR49 ;  /* 0x00000031acba7c36 */ /* 0x000fe20008000000 */
[----:B------:R-:W1:Y:S01]  /*5070*/  LDCU.64 UR52, c[0x0][0x348] ;  /* 0x00006900ff3477ac */ /* 0x000e620008000a00 */
[----:B------:R-:W-:-:S02]  /*5080*/  IMAD.MOV R175, RZ, RZ, -R185 ;  /* 0x000000ffffaf7224 */ /* 0x000fc400078e0ab9 */
[----:B------:R-:W-:Y:S01]  /*5090*/  VIADD R186, R186, 0x200 ;  /* 0x00000200baba7836 */ /* 0x000fe20000000000 */
[----:B------:R-:W1:Y:S01]  /*50a0*/  LDCU.64 UR38, c[0x0][0x888] ;  /* 0x00011100ff2677ac */ /* 0x000e620008000a00 */
[----:B------:R-:W1:Y:S01]  /*50b0*/  LDC R73, c[0x0][0xb30] ;  /* 0x0002cc00ff497b82 */ /* 0x000e620000000800 */
[----:B------:R-:W1:Y:S01]  /*50c0*/  LDCU.64 UR44, c[0x0][0x890] ;  /* 0x00011200ff2c77ac */ /* 0x000e620008000a00 */
[----:B------:R-:W-:-:S06]  /*50d0*/  UIADD3 UR48, UPT, UPT, UR49, 0x200, URZ ;  /* 0x0000020031307890 */ /* 0x000fcc000fffe0ff */
[----:B------:R-:W1:Y:S08]  /*50e0*/  LDC.64 R168, c[0x0][0xb10] ;  /* 0x0002c400ffa87b82 */ /* 0x000e700000000a00 */
[----:B------:R-:W1:Y:S08]  /*50f0*/  LDC.64 R70, c[0x0][0xb18] ;  /* 0x0002c600ff467b82 */ /* 0x000e700000000a00 */
[----:B------:R-:W1:Y:S08]  /*5100*/  LDC.64 R68, c[0x0][0xb28] ;  /* 0x0002ca00ff447b82 */ /* 0x000e700000000a00 */
[----:B------:R-:W1:Y:S01]  /*5110*/  LDC.64 R166, c[0x0][0x8b0] ;  /* 0x00022c00ffa67b82 */ /* 0x000e620000000a00 */
[----:B----4-:R-:W-:-:S07]  /*5120*/  IMAD.IADD R79, R0, 0x1, R79 ;  /* 0x00000001004f7824 */ /* 0x010fce00078e024f */
[----:B------:R-:W4:Y:S08]  /*5130*/  LDC.64 R164, c[0x0][0x8a8] ;  /* 0x00022a00ffa47b82 */ /* 0x000f300000000a00 */
[----:B--23--:R-:W1:Y:S02]  /*5140*/  LDC R178, c[0x0][0x374] ;  /* 0x0000dd00ffb27b82 */ /* 0x00ce640000000800 */
.L_x_143:
[----:B------:R-:W-:Y:S02]  /*5150*/  LEA R0, R192, UR49, 0x3 ;  /* 0x00000031c0007c11 */ /* 0x000fe4000f8e18ff */
[----:B------:R-:W-:Y:S02]  /*5160*/  SHF.L.U32 R3, R182, 0x1f, RZ ;  /* 0x0000001fb6037819 */ /* 0x000fe400000006ff */
[----:B-1----:R-:W-:Y:S02]  /*5170*/  LEA R16, R192, UR49, 0x4 ;  /* 0x00000031c0107c11 */ /* 0x002fe4000f8e20ff */
[----:B------:R-:W2:Y:S02]  /*5180*/  SYNCS.PHASECHK.TRANS64.TRYWAIT P0, [R0+URZ+0x90], R3 ;  /* 0x00009003000075a7 */ /* 0x000ea400080011ff */
[----:B--2---:R-:W-:Y:S05]  /*5190*/  @!P0 BRA `(.L_x_99) ;  /* 0x0000006c00a48947 */ /* 0x004fea0003800000 */
.L_x_186:
[----:B------:R-:W3:Y:S01]  /*51a0*/  LDC.64 R12, c[0x0][0xb10] ;  /* 0x0002c400ff0c7b82 */ /* 0x000ee20000000a00 */
[----:B------:R-:W4:Y:S01]  /*51b0*/  LDS.128 R16, [R16+0x100] ;  /* 0x0001000010107984 */ /* 0x000f220000000c00 */
[----:B-1----:R-:W-:Y:S01]  /*51c0*/  ISETP.NE.AND P1, PT, R73, 0x1, PT ;  /* 0x000000014900780c */ /* 0x002fe20003f25270 */
[----:B--2---:R-:W-:Y:S01]  /*51d0*/  VIADD R0, R0, 0xa0 ;  /* 0x000000a000007836 */ /* 0x004fe20000000000 */
[----:B------:R-:W-:Y:S04]  /*51e0*/  ISETP.GE.AND P0, PT, R72, 0x1, PT ;  /* 0x000000014800780c */ /* 0x000fe80003f06270 */
[----:B------:R-:W1:Y:S01]  /*51f0*/  LDC.64 R10, c[0x0][0xb18] ;  /* 0x0002c600ff0a7b82 */ /* 0x000e620000000a00 */
[----:B------:R-:W-:Y:S01]  /*5200*/  PRMT R0, RZ, 0x654, R0 ;  /* 0x00000654ff007816 */ /* 0x000fe20000000000 */
[----:B------:R-:W-:Y:S01]  /*5210*/  @!PT LDS RZ, [RZ] ;  /* 0x00000000fffff984 */ /* 0x000fe20000000800 */
[----:B------:R-:W-:Y:S01]  /*5220*/  @!PT LDS RZ, [RZ] ;  /* 0x00000000fffff984 */ /* 0x000fe20000000800 */
[----:B------:R-:W-:Y:S01]  /*5230*/  @!PT LDS RZ, [RZ] ;  /* 0x00000000fffff984 */ /* 0x000fe20000000800 */
[----:B------:R-:W-:Y:S01]  /*5240*/  @!PT LDS RZ, [RZ] ;  /* 0x00000000fffff984 */ /* 0x000fe20000000800 */
[----:B------:R2:W-:Y:S06]  /*5250*/  MEMBAR.ALL.CTA ;  /* 0x0000000000007992 */ /* 0x0005ec0000008000 */
[----:B--2---:R-:W2:Y:S01]  /*5260*/  FENCE.VIEW.ASYNC.S ;  /* 0x00000000000073c6 */ /* 0x004ea20000000000 */
[----:B------:R-:W1:Y:S08]  /*5270*/  @!P1 LDC R14, c[0x0][0xb20] ;  /* 0x0002c800ff0e9b82 */ /* 0x000e700000000800 */
[----:B------:R-:W1:Y:S01]  /*5280*/  @!P1 LDC R9, c[0x0][0xb0c] ;  /* 0x0002c300ff099b82 */ /* 0x000e620000000800 */
[----:B--2---:R2:W-:Y:S01]  /*5290*/  SYNCS.ARRIVE.TRANS64.RED.A1T0 RZ, [R0+URZ], RZ ;  /* 0x000000ff00ff79a7 */ /* 0x0045e200081004ff */
[----:B----4-:R-:W-:Y:S04]  /*52a0*/  LOP3.LUT P4, RZ, R18, 0x1, RZ, 0xc0, !PT ;  /* 0x0000000112ff7812 */ /* 0x010fe8000788c0ff */
[----:B------:R-:W-:Y:S09]  /*52b0*/  P2R R190, PR, RZ, 0x10 ;  /* 0x00000010ffbe7803 */ /* 0x000ff20000000000 */
[----:B------:R-:W-:Y:S02]  /*52c0*/  @P4 MOV R77, R16 ;  /* 0x00000010004d4202 */ /* 0x000fe40000000f00 */
[----:B------:R-:W-:Y:S01]  /*52d0*/  @P4 LOP3.LUT R75, R17, 0xffff, RZ, 0xc0, !PT ;  /* 0x0000ffff114b4812 */ /* 0x000fe200078ec0ff */
[----:B--23--:R-:W-:Y:S06]  /*52e0*/  @!P0 BRA `(.L_x_100) ;  /* 0x0000000000a48947 */ /* 0x00cfec0003800000 */
[----:B------:R-:W-:Y:S01]  /*52f0*/  IMAD.HI.U32 R23, R178, R71, RZ ;  /* 0x00000047b2177227 */ /* 0x000fe200078e00ff */
[----:B------:R-:W-:Y:S02]  /*5300*/  ISETP.NE.AND P0, PT, R70, 0x1, PT ;  /* 0x000000014600780c */ /* 0x000fe40003f05270 */
[----:B------:R-:W-:Y:S01]  /*5310*/  ISETP.NE.AND P2, PT, R72, 0x1, PT ;  /* 0x000000014800780c */ /* 0x000fe20003f45270 */
[----:B------:R-:W-:Y:S01]  /*5320*/  IMAD.HI.U32 R22, R177, R168, RZ ;  /* 0x000000a8b1167227 */ /* 0x000fe200078e00ff */
[----:B------:R-:W-:Y:S02]  /*5330*/  SHF.R.U32.HI R23, RZ, R174, R23 ;  /* 0x000000aeff177219 */ /* 0x000fe40000011617 */
[----:B------:R-:W-:Y:S01]  /*5340*/  ISETP.NE.AND P3, PT, R74, 0x1, PT ;  /* 0x000000014a00780c */ /* 0x000fe20003f65270 */
[----:B------:R-:W-:Y:S01]  /*5350*/  IMAD.HI.U32 R26, R77, R168, RZ ;  /* 0x000000a84d1a7227 */ /* 0x000fe200078e00ff */
[----:B------:R-:W-:Y:S02]  /*5360*/  SHF.R.U32.HI R22, RZ, R169, R22 ;  /* 0x000000a9ff167219 */ /* 0x000fe40000011616 */
[----:B------:R-:W-:Y:S01]  /*5370*/  SEL R3, R178, R23, !P0 ;  /* 0x00000017b2037207 */ /* 0x000fe20004000000 */
[----:B------:R-:W-:Y:S01]  /*5380*/  IMAD.HI.U32 R23, R75, R71, RZ ;  /* 0x000000474b177227 */ /* 0x000fe200078e00ff */
[----:B------:R-:W-:Y:S02]  /*5390*/  SEL R7, R177, R22, !P3 ;  /* 0x00000016b1077207 */ /* 0x000fe40005800000 */
[----:B------:R-:W-:Y:S01]  /*53a0*/  SHF.R.U32.HI R26, RZ, R169, R26 ;  /* 0x000000a9ff1a7219 */ /* 0x000fe2000001161a */
[-C--:B------:R-:W-:Y:S04]  /*53b0*/  IMAD.HI.U32 R22, R3, R68.reuse, RZ ;  /* 0x0000004403167227 */ /* 0x080fe800078e00ff */
[----:B------:R-:W-:Y:S01]  /*53c0*/  IMAD.HI.U32 R24, R7, R68, RZ ;  /* 0x0000004407187227 */ /* 0x000fe200078e00ff */
[-C--:B------:R-:W-:Y:S02]  /*53d0*/  @P2 SHF.R.U32.HI R3, RZ, R69.reuse, R22 ;  /* 0x00000045ff032219 */ /* 0x080fe40000011616 */
[----:B------:R-:W-:Y:S02]  /*53e0*/  SHF.R.U32.HI R22, RZ, R174, R23 ;  /* 0x000000aeff167219 */ /* 0x000fe40000011617 */
[----:B------:R-:W-:Y:S01]  /*53f0*/  @P2 SHF.R.U32.HI R7, RZ, R69, R24 ;  /* 0x00000045ff072219 */ /* 0x000fe20000011618 */
[C---:B------:R-:W-:Y:S01]  /*5400*/  IMAD R2, R72.reuse, R3, RZ ;  /* 0x0000000348027224 */ /* 0x040fe200078e02ff */
[----:B------:R-:W-:Y:S02]  /*5410*/  SEL R5, R75, R22, !P0 ;  /* 0x000000164b057207 */ /* 0x000fe40004000000 */
[----:B------:R-:W-:Y:S01]  /*5420*/  SEL R3, R77, R26, !P3 ;  /* 0x0000001a4d037207 */ /* 0x000fe20005800000 */
[----:B------:R-:W-:Y:S01]  /*5430*/  IMAD R4, R72, R7, RZ ;  /* 0x0000000748047224 */ /* 0x000fe200078e02ff */
[C---:B------:R-:W-:Y:S01]  /*5440*/  ISETP.GE.AND P0, PT, R5.reuse, R2, PT ;  /* 0x000000020500720c */ /* 0x040fe20003f06270 */
[----:B------:R-:W-:Y:S03]  /*5450*/  IMAD.HI.U32 R6, R5, R68, RZ ;  /* 0x0000004405067227 */ /* 0x000fe600078e00ff */
[----:B------:R-:W-:Y:S01]  /*5460*/  ISETP.GE.OR P0, PT, R3, R4, P0 ;  /* 0x000000040300720c */ /* 0x000fe20000706670 */
[----:B------:R-:W-:Y:S01]  /*5470*/  IMAD.MOV R4, RZ, RZ, -R3 ;  /* 0x000000ffff047224 */ /* 0x000fe200078e0a03 */
[-C--:B------:R-:W-:Y:S03]  /*5480*/  SHF.R.U32.HI R6, RZ, R69.reuse, R6 ;  /* 0x00000045ff067219 */ /* 0x080fe60000011606 */
[----:B------:R-:W-:Y:S01]  /*5490*/  IMAD R77, R74, R4, R77 ;  /* 0x000000044a4d7224 */ /* 0x000fe200078e024d */
[----:B------:R-:W-:Y:S05]  /*54a0*/  SEL R15, R5, R6, !P2 ;  /* 0x00000006050f7207 */ /* 0x000fea0005000000 */
[----:B------:R-:W-:Y:S02]  /*54b0*/  IMAD.MOV R6, RZ, RZ, -R15 ;  /* 0x000000ffff067224 */ /* 0x000fe400078e0a0f */
[C---:B------:R-:W-:Y:S04]  /*54c0*/  @!P0 IMAD.HI.U32 R2, R3.reuse, R68, RZ ;  /* 0x0000004403028227 */ /* 0x040fe800078e00ff */
[----:B------:R-:W-:Y:S01]  /*54d0*/  IMAD R6, R72, R6, R5 ;  /* 0x0000000648067224 */ /* 0x000fe200078e0205 */
[----:B------:R-:W-:Y:S04]  /*54e0*/  @!P0 SHF.R.U32.HI R2, RZ, R69, R2 ;  /* 0x00000045ff028219 */ /* 0x000fe80000011602 */
[----:B------:R-:W-:Y:S02]  /*54f0*/  @!P0 SEL R0, R3, R2, !P2 ;  /* 0x0000000203008207 */ /* 0x000fe40005000000 */
[----:B------:R-:W-:Y:S02]  /*5500*/  IADD3 R2, PT, PT, -R5, RZ, RZ ;  /* 0x000000ff05027210 */ /* 0x000fe40007ffe1ff */
[----:B------:R-:W-:Y:S01]  /*5510*/  @!P0 IADD3 R8, PT, PT, R15, -R0, RZ ;  /* 0x800000000f088210 */ /* 0x000fe20007ffe0ff */
[----:B------:R-:W-:Y:S02]  /*5520*/  @!P0 IMAD R0, R7, R6, R0 ;  /* 0x0000000607008224 */ /* 0x000fe400078e0200 */
[----:B------:R-:W-:Y:S02]  /*5530*/  IMAD R75, R70, R2, R75 ;  /* 0x00000002464b7224 */ /* 0x000fe400078e024b */
[----:B------:R-:W-:Y:S02]  /*5540*/  @!P0 IMAD R5, R8, R72, R3 ;  /* 0x0000004808058224 */ /* 0x000fe400078e0203 */
[----:B------:R-:W-:Y:S04]  /*5550*/  @!P0 IMAD.MOV.U32 R3, RZ, RZ, R0 ;  /* 0x000000ffff038224 */ /* 0x000fe800078e0000 */
[----:B------:R-:W-:Y:S02]  /*5560*/  IMAD R77, R3, R74, R77 ;  /* 0x0000004a034d7224 */ /* 0x000fe400078e024d */
[----:B------:R-:W-:Y:S07]  /*5570*/  IMAD R75, R5, R70, R75 ;  /* 0x00000046054b7224 */ /* 0x000fee00078e024b */
.L_x_100:
[----:B-1----:R-:W-:Y:S01]  /*5580*/  @!P1 ISETP.NE.AND P0, PT, R10, 0x1, PT ;  /* 0x000000010a00980c */ /* 0x002fe20003f05270 */
[----:B------:R-:W-:Y:S01]  /*5590*/  @!P1 IMAD.HI.U32 R0, R77, R12, RZ ;  /* 0x0000000c4d009227 */ /* 0x000fe200078e00ff */
[----:B------:R-:W-:Y:S01]  /*55a0*/  @!P1 ISETP.NE.AND P2, PT, R9, 0x1, PT ;  /* 0x000000010900980c */ /* 0x000fe20003f45270 */
[----:B------:R-:W-:Y:S01]  /*55b0*/  ULOP3.LUT UP0, URZ, UR48, 0x1b0, URZ, 0xc0, !UPT ;  /* 0x000001b030ff7892 */ /* 0x000fe2000f80c0ff */
[----:B------:R-:W-:Y:S01]  /*55c0*/  R2UR UR42, R21 ;  /* 0x00000000152a72ca */ /* 0x000fe200000e0000 */
[----:B------:R-:W-:Y:S01]  /*55d0*/  @!P1 IMAD.HI.U32 R3, R75, R11, RZ ;  /* 0x0000000b4b039227 */ /* 0x000fe200078e00ff */
[----:B------:R-:W-:Y:S02]  /*55e0*/  @!P1 SHF.R.U32.HI R0, RZ, R13, R0 ;  /* 0x0000000dff009219 */ /* 0x000fe40000011600 */
[----:B------:R-:W-:Y:S01]  /*55f0*/  R2UR UR41, R20 ;  /* 0x00000000142972ca */ /* 0x000fe200000e0000 */
[----:B------:R-:W-:Y:S01]  /*5600*/  VIADD R192, R192, 0x1 ;  /* 0x00000001c0c07836 */ /* 0x000fe20000000000 */
[----:B------:R-:W-:Y:S02]  /*5610*/  @!P1 SHF.R.U32.HI R2, RZ, R14, R3 ;  /* 0x0000000eff029219 */ /* 0x000fe40000011603 */
[----:B------:R-:W-:Y:S02]  /*5620*/  @!P1 SEL R3, R77, R0, !P2 ;  /* 0x000000004d039207 */ /* 0x000fe40005000000 */
[----:B------:R-:W-:Y:S02]  /*5630*/  @!P1 SEL R2, R75, R2, !P0 ;  /* 0x000000024b029207 */ /* 0x000fe40004000000 */
[----:B------:R-:W-:Y:S01]  /*5640*/  @P4 SHF.R.U32.HI R179, RZ, 0x10, R17 ;  /* 0x00000010ffb34819 */ /* 0x000fe20000011611 */
[----:B------:R-:W-:Y:S02]  /*5650*/  USHF.L.U32 UR42, UR42, 0x7, URZ ;  /* 0x000000072a2a7899 */ /* 0x000fe400080006ff */
[----:B------:R-:W-:Y:S02]  /*5660*/  @!P1 IMAD.IADD R0, R2, 0x1, -R3 ;  /* 0x0000000102009824 */ /* 0x000fe400078e0a03 */
[----:B------:R-:W-:Y:S01]  /*5670*/  @!P1 IMAD.IADD R2, R3, 0x1, -R2 ;  /* 0x0000000103029824 */ /* 0x000fe200078e0a02 */
[----:B------:R-:W-:Y:S01]  /*5680*/  USHF.L.U32 UR41, UR41, 0x8, URZ ;  /* 0x0000000829297899 */ /* 0x000fe200080006ff */
[----:B------:R-:W-:Y:S02]  /*5690*/  @!P1 IMAD R77, R0, R9, R77 ;  /* 0x00000009004d9224 */ /* 0x000fe400078e024d */
[----:B------:R-:W-:Y:S01]  /*56a0*/  @!P1 IMAD R75, R2, R10, R75 ;  /* 0x0000000a024b9224 */ /* 0x000fe200078e024b */
[----:B------:R-:W-:Y:S08]  /*56b0*/  BRA.U !UP0, `(.L_x_101) ;  /* 0x0000000108407547 */ /* 0x000ff0000b800000 */
[----:B------:R-:W1:Y:S01]  /*56c0*/  LDCU.64 UR8, c[0x4][0x88] ;  /* 0x01001100ff0877ac */ /* 0x000e620008000a00 */
[----:B------:R-:W-:Y:S01]  /*56d0*/  MOV R3, 0x0 ;  /* 0x0000000000037802 */ /* 0x000fe20000000f00 */
[----:B------:R-:W-:Y:S02]  /*56e0*/  HFMA2 R12, -RZ, RZ, 0, 5.9604644775390625e-08 ;  /* 0x00000001ff0c7431 */ /* 0x000fe400000001ff */
[----:B------:R-:W-:Y:S02]  /*56f0*/  IMAD.MOV.U32 R8, RZ, RZ, 0x70 ;  /* 0x00000070ff087424 */ /* 0x000fe400078e00ff */
[----:B------:R-:W-:Y:S01]  /*5700*/  IMAD.MOV.U32 R13, RZ, RZ, RZ ;  /* 0x000000ffff0d7224 */ /* 0x000fe200078e00ff */
[----:B------:R-:W2:Y:S01]  /*5710*/  LDCU.64 UR6, c[0x4][0x90] ;  /* 0x01001200ff0677ac */ /* 0x000ea20008000a00 */
[----:B------:R-:W3:Y:S01]  /*5720*/  LDC.64 R2, c[0x4][R3] ;  /* 0x0100000003027b82 */ /* 0x000ee20000000a00 */
[----:B------:R-:W4:Y:S01]  /*5730*/  LDCU.64 UR4, c[0x4][0x8] ;  /* 0x01000100ff0477ac */ /* 0x000f220008000a00 */
[----:B-1----:R-:W-:Y:S01]  /*5740*/  MOV R5, UR9 ;  /* 0x0000000900057c02 */ /* 0x002fe20008000f00 */
[----:B------:R-:W-:Y:S01]  /*5750*/  IMAD.U32 R4, RZ, RZ, UR8 ;  /* 0x00000008ff047e24 */ /* 0x000fe2000f8e00ff */
[----:B--2---:R-:W-:Y:S01]  /*5760*/  MOV R7, UR7 ;  /* 0x0000000700077c02 */ /* 0x004fe20008000f00 */
[----:B------:R-:W-:Y:S01]  /*5770*/  IMAD.U32 R6, RZ, RZ, UR6 ;  /* 0x00000006ff067e24 */ /* 0x000fe2000f8e00ff */
[----:B----4-:R-:W-:Y:S01]  /*5780*/  MOV R11, UR5 ;  /* 0x00000005000b7c02 */ /* 0x010fe20008000f00 */
[----:B------:R-:W-:Y:S02]  /*5790*/  IMAD.U32 R10, RZ, RZ, UR4 ;  /* 0x00000004ff0a7e24 */ /* 0x000fe4000f8e00ff */
[----:B------:R-:W-:Y:S07]  /*57a0*/  LEPC R20, `(.L_x_101) ;  /* 0x000000001014794e */ /* 0x000fee0000000000 */
[----:B---3-5:R-:W-:Y:S05]  /*57b0*/  CALL.ABS.NOINC R2 ;  /* 0x0000000002007343 */ /* 0x028fea0003c00000 */
.L_x_101:
[----:B------:R-:W-:Y:S01]  /*57c0*/  LOP3.LUT P0, RZ, R188, 0x1b0, RZ, 0xc0, !PT ;  /* 0x000001b0bcff7812 */ /* 0x000fe2000780c0ff */
[----:B------:R-:W-:Y:S11]  /*57d0*/  BSSY.RECONVERGENT B6, `(.L_x_102) ;  /* 0x0000013000067945 */ /* 0x000ff60003800200 */
[----:B------:R-:W-:Y:S01]  /*57e0*/  @!UPT UIADD3 URZ, UPT, UPT, URZ, URZ, URZ ;  /* 0x000000fffffff290 */ /* 0x000fe2000fffe0ff */
[----:B------:R-:W-:Y:S05]  /*57f0*/  @!P0 BRA `(.L_x_103) ;  /* 0x0000000000408947 */ /* 0x000fea0003800000 */
        /* <DEDUP_REMOVED lines=16> */
.L_x_103:
[----:B------:R-:W-:Y:S05]  /*5900*/  BSYNC.RECONVERGENT B6 ;  /* 0x0000000000067941 */ /* 0x000fea0003800200 */
.L_x_102:
[----:B------:R-:W-:Y:S01]  /*5910*/  ISETP.NE.U32.AND P4, PT, R166, RZ, PT ;  /* 0x000000ffa600720c */ /* 0x000fe20003f85070 */
[----:B------:R-:W-:Y:S01]  /*5920*/  UISETP.NE.AND UP2, UPT, UR50, URZ, UPT ;  /* 0x000000ff3200728c */ /* 0x000fe2000bf45270 */
[----:B------:R-:W-:Y:S01]  /*5930*/  ISETP.NE.U32.AND P2, PT, RZ, UR38, PT ;  /* 0x00000026ff007c0c */ /* 0x000fe2000bf45070 */
[----:B------:R-:W-:Y:S01]  /*5940*/  UISETP.NE.U32.AND UP1, UPT, UR44, URZ, UPT ;  /* 0x000000ff2c00728c */ /* 0x000fe2000bf25070 */
[----:B------:R-:W-:Y:S01]  /*5950*/  ISETP.NE.AND.EX P4, PT, R167, RZ, PT, P4 ;  /* 0x000000ffa700720c */ /* 0x000fe20003f85340 */
[----:B------:R-:W-:Y:S01]  /*5960*/  UPLOP3.LUT UP0, UPT, UPT, UPT, UPT, 0x40, 0x4 ;  /* 0x000000000004789c */ /* 0x000fe20003f0e870 */
[----:B------:R-:W-:Y:S01]  /*5970*/  ISETP.NE.AND.EX P2, PT, RZ, UR39, PT, P2 ;  /* 0x00000027ff007c0c */ /* 0x000fe2000bf45320 */
[----:B------:R-:W-:Y:S01]  /*5980*/  UISETP.NE.AND.EX UP1, UPT, UR45, URZ, UPT, UP1 ;  /* 0x000000ff2d00728c */ /* 0x000fe2000bf25310 */
[----:B------:R-:W-:Y:S04]  /*5990*/  PLOP3.LUT P1, PT, PT, PT, UP2, 0x80, 0x8 ;  /* 0x000000000008781c */ /* 0x000fe80003f2f028 */
[----:B------:R-:W-:Y:S06]  /*59a0*/  @UP2 UPLOP3.LUT UP0, UPT, UPT, UPT, UP1, 0x80, 0x8 ;  /* 0x000000000008289c */ /* 0x000fec0003f0f010 */
[----:B------:R-:W-:Y:S01]  /*59b0*/  PLOP3.LUT P0, PT, PT, PT, UP0, 0x80, 0x8 ;  /* 0x000000000008781c */ /* 0x000fe20003f0f008 */
[----:B------:R-:W-:Y:S01]  /*59c0*/  @!UPT UIADD3 URZ, UPT, UPT, URZ, URZ, URZ ;  /* 0x000000fffffff290 */ /* 0x000fe2000fffe0ff */
[----:B------:R-:W-:Y:S11]  /*59d0*/  BRA.U !UP1, `(.L_x_104) ;  /* 0x0000000109387547 */ /* 0x000ff6000b800000 */
[----:B------:R-:W-:Y:S01]  /*59e0*/  UISETP.NE.U32.AND UP0, UPT, UR38, URZ, UPT ;  /* 0x000000ff2600728c */ /* 0x000fe2000bf05070 */
[----:B------:R-:W-:Y:S02]  /*59f0*/  HFMA2 R0, -RZ, RZ, 0, 5.9604644775390625e-08 ;  /* 0x00000001ff007431 */ /* 0x000fe400000001ff */
[----:B------:R-:W-:Y:S01]  /*5a00*/  IMAD.MOV.U32 R171, RZ, RZ, 0x1 ;  /* 0x00000001ffab7424 */ /* 0x000fe200078e00ff */
[----:B------:R-:W-:Y:S06]  /*5a10*/  UISETP.NE.AND.EX UP0, UPT, UR39, URZ, UPT, UP0 ;  /* 0x000000ff2700728c */ /* 0x000fec000bf05300 */
[----:B------:R-:W-:Y:S05]  /*5a20*/  PLOP3.LUT P3, PT, PT, PT, UP0, 0x80, 0x8 ;  /* 0x000000000008781c */ /* 0x000fea0003f6f008 */
[----:B------:R-:W1:Y:S01]  /*5a30*/  @UP0 LDCU.64 UR6, c[0x0][0x888] ;  /* 0x00011100ff0607ac */ /* 0x000e620008000a00 */
[----:B------:R-:W-:Y:S07]  /*5a40*/  @UP0 UIMAD UR4, UR36, UR44, URZ ;  /* 0x0000002c240402a4 */ /* 0x000fee000f8e02ff */
[----:B------:R-:W-:Y:S01]  /*5a50*/  @!P3 PRMT R171, R0, 0x7610, R171 ;  /* 0x0000761000abb816 */ /* 0x000fe200000000ab */
[----:B-1----:R-:W-:Y:S03]  /*5a60*/  @UP0 UIMAD.WIDE UR6, UR4, 0x4, UR6 ;  /* 0x00000004040608a5 */ /* 0x002fe6000f8e0206 */
[----:B------:R-:W1:Y:S03]  /*5a70*/  @!UP0 LDCU UR4, c[0x0][0x880] ;  /* 0x00011000ff0487ac */ /* 0x000e660008000800 */
[----:B------:R-:W-:Y:S01]  /*5a80*/  IMAD.U32 R2, RZ, RZ, UR6 ;  /* 0x00000006ff027e24 */ /* 0x000fe2000f8e00ff */
[----:B------:R-:W-:Y:S05]  /*5a90*/  MOV R3, UR7 ;  /* 0x0000000700037c02 */ /* 0x000fea0008000f00 */
[----:B-----5:R2:W5:Y:S02]  /*5aa0*/  @P3 LDG.E R81, desc[UR46][R2.64] ;  /* 0x0000002e02513981 */ /* 0x020564000c1e1900 */
[----:B-12---:R-:W-:Y:S02]  /*5ab0*/  @!P3 IMAD.U32 R81, RZ, RZ, UR4 ;  /* 0x00000004ff51be24 */ /* 0x006fe4000f8e00ff */
.L_x_104:
[----:B------:R-:W-:Y:S05]  /*5ac0*/  @!P4 BRA `(.L_x_105) ;  /* 0x000000000020c947 */ /* 0x000fea0003800000 */
[----:B------:R-:W-:Y:S04]  /*5ad0*/  ISETP.NE.U32.AND P3, PT, R164, RZ, PT ;  /* 0x000000ffa400720c */ /* 0x000fe80003f65070 */
[----:B------:R-:W-:Y:S11]  /*5ae0*/  ISETP.NE.AND.EX P3, PT, R165, RZ, PT, P3 ;  /* 0x000000ffa500720c */ /* 0x000ff60003f65330 */
[----:B------:R-:W-:Y:S02]  /*5af0*/  @!UPT UIADD3 URZ, UPT, UPT, URZ, URZ, URZ ;  /* 0x000000fffffff290 */ /* 0x000fe4000fffe0ff */
[----:B------:R-:W1:Y:S01]  /*5b00*/  @P3 LDC.64 R2, c[0x0][0x8a8] ;  /* 0x00022a00ff023b82 */ /* 0x000e620000000a00 */
[----:B------:R-:W-:Y:S04]  /*5b10*/  @P3 IMAD R0, R166, UR36, RZ ;  /* 0x00000024a6003c24 */ /* 0x000fe8000f8e02ff */
[----:B-1----:R-:W-:Y:S05]  /*5b20*/  @P3 IMAD.WIDE R2, R0, 0x4, R2 ;  /* 0x0000000400023825 */ /* 0x002fea00078e0202 */
[----:B-----5:R1:W5:Y:S02]  /*5b30*/  @P3 LDG.E R78, desc[UR46][R2.64] ;  /* 0x0000002e024e3981 */ /* 0x020364000c1e1900 */
[----:B-1----:R-:W2:Y:S02]  /*5b40*/  @!P3 LDC R78, c[0x0][0x8a0] ;  /* 0x00022800ff4ebb82 */ /* 0x002ea40000000800 */
.L_x_105:
[----:B-----5:R-:W-:Y:S01]  /*5b50*/  FSETP.NEU.AND P4, PT, R81, RZ, PT ;  /* 0x000000ff5100720b */ /* 0x020fe20003f8d000 */
[----:B------:R-:W-:Y:S01]  /*5b60*/  BSSY B1, `(.L_x_106) ;  /* 0x0000047000017945 */ /* 0x000fe20003800000 */
[----:B------:R-:W-:Y:S01]  /*5b70*/  SEL R5, RZ, 0xffffffff, P2 ;  /* 0xffffffffff057807 */ /* 0x000fe20001000000 */
[----:B------:R-:W-:Y:S01]  /*5b80*/  IMAD.MOV.U32 R196, RZ, RZ, 0x1 ;  /* 0x00000001ffc47424 */ /* 0x000fe200078e00ff */
[----:B------:R-:W-:Y:S01]  /*5b90*/  LOP3.LUT P3, RZ, R171, 0xff, RZ, 0xc0, !PT ;  /* 0x000000ffabff7812 */ /* 0x000fe2000786c0ff */
[C---:B------:R-:W-:Y:S01]  /*5ba0*/  IMAD R80, R76.reuse, 0x100, R79 ;  /* 0x000001004c507824 */ /* 0x040fe200078e024f */
[----:B------:R-:W-:Y:S02]  /*5bb0*/  @P1 SEL R0, RZ, 0xffffffff, P4 ;  /* 0xffffffffff001807 */ /* 0x000fe40002000000 */
[----:B------:R-:W-:Y:S02]  /*5bc0*/  CS2R R162, SRZ ;  /* 0x0000000000a27805 */ /* 0x000fe4000001ff00 */
[----:B------:R-:W-:Y:S02]  /*5bd0*/  LEA R3, R181, UR49, 0x3 ;  /* 0x00000031b5037c11 */ /* 0x000fe4000f8e18ff */
[----:B------:R-:W-:Y:S02]  /*5be0*/  CS2R R160, SRZ ;  /* 0x0000000000a07805 */ /* 0x000fe4000001ff00 */
[----:B------:R-:W-:Y:S02]  /*5bf0*/  @P0 SEL R0, R5, R0, !P3 ;  /* 0x0000000005000207 */ /* 0x000fe40005800000 */
[----:B------:R-:W-:Y:S02]  /*5c00*/  CS2R R158, SRZ ;  /* 0x00000000009e7805 */ /* 0x000fe4000001ff00 */
[----:B------:R-:W-:Y:S02]  /*5c10*/  LEA R191, R76, UR49, 0x3 ;  /* 0x000000314cbf7c11 */ /* 0x000fe4000f8e18ff */
[----:B------:R-:W-:Y:S02]  /*5c20*/  CS2R R156, SRZ ;  /* 0x00000000009c7805 */ /* 0x000fe4000001ff00 */
[----:B------:R-:W-:Y:S02]  /*5c30*/  @P1 LOP3.LUT R0, R0, 0x1, RZ, 0xc0, !PT ;  /* 0x0000000100001812 */ /* 0x000fe400078ec0ff */
[----:B------:R-:W-:Y:S02]  /*5c40*/  CS2R R154, SRZ ;  /* 0x00000000009a7805 */ /* 0x000fe4000001ff00 */
[----:B------:R-:W-:Y:S02]  /*5c50*/  SHF.L.U32 R2, R183, 0x1f, RZ ;  /* 0x0000001fb7027819 */ /* 0x000fe400000006ff */
[----:B------:R-:W-:Y:S02]  /*5c60*/  CS2R R152, SRZ ;  /* 0x0000000000987805 */ /* 0x000fe4000001ff00 */
[----:B------:R-:W-:Y:S02]  /*5c70*/  ISETP.NE.U32.OR P6, PT, R0, 0x1, !P1 ;  /* 0x000000010000780c */ /* 0x000fe40004fc5470 */
[----:B------:R-:W-:Y:S02]  /*5c80*/  CS2R R150, SRZ ;  /* 0x0000000000967805 */ /* 0x000fe4000001ff00 */
[----:B------:R-:W-:Y:S02]  /*5c90*/  PLOP3.LUT P2, PT, PT, PT, UP1, 0x80, 0x8 ;  /* 0x000000000008781c */ /* 0x000fe40003f4f018 */
[----:B------:R-:W-:Y:S02]  /*5ca0*/  CS2R R148, SRZ ;  /* 0x0000000000947805 */ /* 0x000fe4000001ff00 */
[----:B------:R-:W-:Y:S02]  /*5cb0*/  SEL R0, RZ, 0xffffffff, P4 ;  /* 0xffffffffff007807 */ /* 0x000fe40002000000 */
[----:B------:R-:W-:Y:S03]  /*5cc0*/  P2R R204, PR, RZ, 0x40 ;  /* 0x00000040ffcc7803 */ /* 0x000fe60000000000 */
[----:B------:R-:W-:Y:S04]  /*5cd0*/  @P6 SHF.L.U32 R4, R180, 0x1f, RZ ;  /* 0x0000001fb4046819 */ /* 0x000fe800000006ff */
[----:B------:R-:W-:Y:S01]  /*5ce0*/  @P2 SEL R0, R5, R0, !P3 ;  /* 0x0000000005002207 */ /* 0x000fe20005800000 */
[----:B------:R-:W1:Y:S03]  /*5cf0*/  @P6 SYNCS.PHASECHK.TRANS64.TRYWAIT P1, [R3+URZ+0x40], R4 ;  /* 0x00004004030065a7 */ /* 0x000e6600080211ff */
[----:B------:R-:W-:Y:S04]  /*5d00*/  LOP3.LUT R0, R0, 0x1, RZ, 0xc0, !PT ;  /* 0x0000000100007812 */ /* 0x000fe800078ec0ff */
[----:B------:R-:W-:Y:S04]  /*5d10*/  ISETP.NE.U32.AND P5, PT, R0, 0x1, PT ;  /* 0x000000010000780c */ /* 0x000fe80003fa5070 */
[----:B------:R-:W-:Y:S01]  /*5d20*/  P2R R197, PR, RZ, 0x20 ;  /* 0x00000020ffc57803 */ /* 0x000fe20000000000 */
[----:B------:R3:W4:Y:S01]  /*5d30*/  SYNCS.PHASECHK.TRANS64.TRYWAIT P0, [R191+URZ+0xb0], R2 ;  /* 0x0000b002bf0075a7 */ /* 0x00072200080011ff */
[----:B-1----:R-:W-:Y:S01]  /*5d40*/  @P6 SEL R196, RZ, 0x1, !P1 ;  /* 0x00000001ffc46807 */ /* 0x002fe20004800000 */
[----:B---3--:R-:W-:Y:S06]  /*5d50*/  @!P6 BRA `(.L_x_107) ;  /* 0x00000000009ce947 */ /* 0x008fec0003800000 */
[----:B------:R-:W-:Y:S01]  /*5d60*/  @P5 IMAD R6, R181, 0x2000, R186 ;  /* 0x00002000b5065824 */ /* 0x000fe200078e02ba */
[----:B------:R-:W-:Y:S01]  /*5d70*/  ISETP.NE.AND P1, PT, R196, RZ, PT ;  /* 0x000000ffc400720c */ /* 0x000fe20003f25270 */
[----:B------:R-:W-:Y:S01]  /*5d80*/  BSSY B0, `(.L_x_108) ;  /* 0x0000010000007945 */ /* 0x000fe20003800000 */
[----:B------:R-:W-:Y:S01]  /*5d90*/  CS2R R150, SRZ ;  /* 0x0000000000967805 */ /* 0x000fe2000001ff00 */
[--C-:B------:R-:W-:Y:S01]  /*5da0*/  @P5 IMAD R7, R187, -0x10, R6.reuse ;  /* 0xfffffff0bb075824 */ /* 0x100fe200078e0206 */
[----:B------:R-:W-:Y:S01]  /*5db0*/  CS2R R148, SRZ ;  /* 0x0000000000947805 */ /* 0x000fe2000001ff00 */
[----:B------:R-:W-:Y:S01]  /*5dc0*/  @P5 IMAD R5, R185, -0x10, R6 ;  /* 0xfffffff0b9055824 */ /* 0x000fe200078e0206 */
[----:B------:R-:W-:Y:S01]  /*5dd0*/  CS2R R158, SRZ ;  /* 0x00000000009e7805 */ /* 0x000fe2000001ff00 */
[----:B------:R-:W-:Y:S01]  /*5de0*/  @P5 IMAD R4, R184, 0x10, R7 ;  /* 0x00000010b8045824 */ /* 0x000fe200078e0207 */
[----:B------:R-:W-:Y:S02]  /*5df0*/  CS2R R156, SRZ ;  /* 0x00000000009c7805 */ /* 0x000fe4000001ff00 */
[----:B------:R-:W-:Y:S02]  /*5e00*/  CS2R R154, SRZ ;  /* 0x00000000009a7805 */ /* 0x000fe4000001ff00 */
[----:B------:R-:W-:Y:S02]  /*5e10*/  CS2R R152, SRZ ;  /* 0x0000000000987805 */ /* 0x000fe4000001ff00 */
[----:B------:R-:W-:Y:S02]  /*5e20*/  CS2R R162, SRZ ;  /* 0x0000000000a27805 */ /* 0x000fe4000001ff00 */
[----:B------:R-:W-:Y:S01]  /*5e30*/  CS2R R160, SRZ ;  /* 0x0000000000a07805 */ /* 0x000fe2000001ff00 */
[----:B------:R-:W-:Y:S06]  /*5e40*/  @P1 BRA `(.L_x_109) ;  /* 0x00000000000c1947 */ /* 0x000fec0003800000 */
[----:B------:R-:W-:Y:S04]  /*5e50*/  SHF.L.U32 R0, R180, 0x1f, RZ ;  /* 0x0000001fb4007819 */ /* 0x000fe800000006ff */
[----:B------:R-:W1:Y:S02]  /*5e60*/  SYNCS.PHASECHK.TRANS64.TRYWAIT P1, [R3+URZ+0x40], R0 ;  /* 0x00004000030075a7 */ /* 0x000e6400080211ff */
[----:B-1----:R-:W-:Y:S05]  /*5e70*/  @!P1 BRA `(.L_x_110) ;  /* 0x0000006000809947 */ /* 0x002fea0003800000 */
.L_x_109:
[----:B------:R-:W-:Y:S05]  /*5e80*/  BSYNC B0 ;  /* 0x0000000000007941 */ /* 0x000fea0003800000 */
.L_x_108:
[----:B------:R-:W-:Y:S01]  /*5e90*/  ISETP.NE.AND P1, PT, R197, RZ, PT ;  /* 0x000000ffc500720c */ /* 0x000fe20003f25270 */
[----:B-1----:R-:W-:Y:S02]  /*5ea0*/  VIADD R3, R3, 0x60 ;  /* 0x0000006003037836 */ /* 0x002fe40000000000 */
[----:B------:R-:W-:Y:S02]  /*5eb0*/  IMAD.U32 R0, RZ, RZ, UR37 ;  /* 0x00000025ff007e24 */ /* 0x000fe4000f8e00ff */
[----:B------:R-:W-:Y:S03]  /*5ec0*/  VIADD R181, R181, 0x1 ;  /* 0x00000001b5b57836 */ /* 0x000fe60000000000 */
[----:B------:R-:W-:Y:S05]  /*5ed0*/  PRMT R0, R0, 0x654, R3 ;  /* 0x0000065400007816 */ /* 0x000fea0000000003 */
[----:B------:R1:W3:Y:S04]  /*5ee0*/  @P1 LDS.128 R148, [R6] ;  /* 0x0000000006941984 */ /* 0x0002e80000000c00 */
[----:B------:R1:W1:Y:S04]  /*5ef0*/  @P1 LDS.128 R156, [R5+0x20] ;  /* 0x00002000059c1984 */ /* 0x0002680000000c00 */
[----:B------:R1:W1:Y:S04]  /*5f00*/  @P1 LDS.128 R152, [R7+0x10] ;  /* 0x0000100007981984 */ /* 0x0002680000000c00 */
[----:B------:R1:W1:Y:S01]  /*5f10*/  @P1 LDS.128 R160, [R4+0x10] ;  /* 0x0000100004a01984 */ /* 0x0002620000000c00 */
[C---:B------:R-:W-:Y:S01]  /*5f20*/  ISETP.NE.AND P1, PT, R181.reuse, 0x4, PT ;  /* 0x00000004b500780c */ /* 0x040fe20003f25270 */
[----:B------:R-:W-:Y:S01]  /*5f30*/  @!PT LDS RZ, [RZ] ;  /* 0x00000000fffff984 */ /* 0x000fe20000000800 */
[----:B------:R-:W-:Y:S01]  /*5f40*/  @!PT LDS RZ, [RZ] ;  /* 0x00000000fffff984 */ /* 0x000fe20000000800 */
[----:B------:R-:W-:Y:S01]  /*5f50*/  @!PT LDS RZ, [RZ] ;  /* 0x00000000fffff984 */ /* 0x000fe20000000800 */
[----:B------:R-:W-:Y:S01]  /*5f60*/  @!PT LDS RZ, [RZ] ;  /* 0x00000000fffff984 */ /* 0x000fe20000000800 */
[----:B------:R5:W-:Y:S06]  /*5f70*/  MEMBAR.ALL.CTA ;  /* 0x0000000000007992 */ /* 0x000bec0000008000 */
[----:B-----5:R-:W5:Y:S01]  /*5f80*/  FENCE.VIEW.ASYNC.S ;  /* 0x00000000000073c6 */ /* 0x020f620000000000 */
[----:B------:R-:W-:Y:S02]  /*5f90*/  SEL R3, RZ, 0x1, P1 ;  /* 0x00000001ff037807 */ /* 0x000fe40000800000 */
[----:B------:R-:W-:Y:S02]  /*5fa0*/  SEL R181, R181, RZ, P1 ;  /* 0x000000ffb5b57207 */ /* 0x000fe40000800000 */
[----:B------:R-:W-:Y:S01]  /*5fb0*/  LOP3.LUT R180, R180, R3, RZ, 0x3c, !PT ;  /* 0x00000003b4b47212 */ /* 0x000fe200078e3cff */
[----:B-----5:R1:W-:Y:S06]  /*5fc0*/  SYNCS.ARRIVE.TRANS64.RED.A1T0 RZ, [R0+URZ], RZ ;  /* 0x000000ff00ff79a7 */ /* 0x0203ec00081004ff */
.L_x_107:
[----:B------:R-:W-:Y:S05]  /*5fd0*/  BSYNC B1 ;  /* 0x0000000000017941 */ /* 0x000fea0003800000 */
.L_x_106:
[----:B-1----:R-:W-:Y:S04]  /*5fe0*/  SHF.R.U32.HI R0, RZ, 0x15, R80 ;  /* 0x00000015ff007819 */ /* 0x002fe80000011650 */
[----:B------:R-:W-:Y:S01]  /*5ff0*/  LOP3.LUT P1, RZ, R0, 0x3, R173, 0x48, !PT ;  /* 0x0000000300ff7812 */ /* 0x000fe200078248ad */
[----:B------:R-:W-:Y:S01]  /*6000*/  @!UPT UIADD3 URZ, UPT, UPT, URZ, URZ, URZ ;  /* 0x000000fffffff290 */ /* 0x000fe2000fffe0ff */
[----:B----4-:R-:W-:Y:S11]  /*6010*/  @P0 BRA `(.L_x_111) ;  /* 0x0000000000080947 */ /* 0x010ff60003800000 */
[----:B------:R-:W1:Y:S02]  /*6020*/  SYNCS.PHASECHK.TRANS64.TRYWAIT P0, [R191+URZ+0xb0], R2 ;  /* 0x0000b002bf0075a7 */ /* 0x000e6400080011ff */
[----:B-1----:R-:W-:Y:S05]  /*6030*/  @!P0 BRA `(.L_x_112) ;  /* 0x0000006000248947 */ /* 0x002fea0003800000 */
.L_x_111:
[----:B------:R-:W-:Y:S04]  /*6040*/  BSSY.RECONVERGENT B6, `(.L_x_113) ;  /* 0x0000012000067945 */ /* 0x000fe80003800200 */
[----:B------:R-:W-:Y:S05]  /*6050*/  @!P1 BRA `(.L_x_114) ;  /* 0x0000000000409947 */ /* 0x000fea0003800000 */
[----:B------:R-:W4:Y:S01]  /*6060*/  LDCU.64 UR8, c[0x4][0x78] ;  /* 0x01000f00ff0877ac */ /* 0x000f220008000a00 */
[----:B------:R-:W-:Y:S01]  /*6070*/  MOV R3, 0x0 ;  /* 0x0000000000037802 */ /* 0x000fe20000000f00 */
[----:B------:R-:W-:Y:S02]  /*6080*/  HFMA2 R12, -RZ, RZ, 0, 5.9604644775390625e-08 ;  /* 0x00000001ff0c7431 */ /* 0x000fe400000001ff */
[----:B------:R-:W-:Y:S02]  /*6090*/  IMAD.MOV.U32 R8, RZ, RZ, 0x192 ;  /* 0x00000192ff087424 */ /* 0x000fe400078e00ff */
[----:B------:R-:W-:Y:S01]  /*60a0*/  IMAD.MOV.U32 R13, RZ, RZ, RZ ;  /* 0x000000ffff0d7224 */ /* 0x000fe200078e00ff */
[----:B------:R-:W5:Y:S01]  /*60b0*/  LDCU.64 UR6, c[0x4][0x80] ;  /* 0x01001000ff0677ac */ /* 0x000f620008000a00 */
[----:B-1----:R-:W1:Y:S01]  /*60c0*/  LDC.64 R2, c[0x4][R3] ;  /* 0x0100000003027b82 */ /* 0x002e620000000a00 */
[----:B------:R-:W2:Y:S01]  /*60d0*/  LDCU.64 UR4, c[0x4][0x18] ;  /* 0x01000300ff0477ac */ /* 0x000ea20008000a00 */
[----:B----4-:R-:W-:Y:S01]  /*60e0*/  MOV R5, UR9 ;  /* 0x0000000900057c02 */ /* 0x010fe20008000f00 */
[----:B------:R-:W-:Y:S01]  /*60f0*/  IMAD.U32 R4, RZ, RZ, UR8 ;  /* 0x00000008ff047e24 */ /* 0x000fe2000f8e00ff */
[----:B-----5:R-:W-:Y:S01]  /*6100*/  MOV R7, UR7 ;  /* 0x0000000700077c02 */ /* 0x020fe20008000f00 */
[----:B------:R-:W-:Y:S01]  /*6110*/  IMAD.U32 R6, RZ, RZ, UR6 ;  /* 0x00000006ff067e24 */ /* 0x000fe2000f8e00ff */
[----:B--2---:R-:W-:Y:S01]  /*6120*/  MOV R11, UR5 ;  /* 0x00000005000b7c02 */ /* 0x004fe20008000f00 */
[----:B------:R-:W-:Y:S02]  /*6130*/  IMAD.U32 R10, RZ, RZ, UR4 ;  /* 0x00000004ff0a7e24 */ /* 0x000fe4000f8e00ff */
[----:B------:R-:W-:Y:S07]  /*6140*/  LEPC R20, `(.L_x_114) ;  /* 0x000000001014794e */ /* 0x000fee0000000000 */
[----:B-1-3--:R-:W-:Y:S05]  /*6150*/  CALL.ABS.NOINC R2 ;  /* 0x0000000002007343 */ /* 0x00afea0003c00000 */
.L_x_114:
[----:B------:R-:W-:Y:S05]  /*6160*/  BSYNC.RECONVERGENT B6 ;  /* 0x0000000000067941 */ /* 0x000fea0003800200 */
.L_x_113:
[-C--:B---3--:R-:W-:Y:S01]  /*6170*/  F2FP.F16.E4M3.UNPACK_B R83, R148.reuse ;  /* 0x00000094ff53723e */ /* 0x088fe200020006ff */
[----:B------:R-:W-:Y:S05]  /*6180*/  WARPSYNC.ALL ;  /* 0x0000000000007948 */ /* 0x000fea0003800000 */
[----:B------:R-:W-:Y:S01]  /*6190*/  R2UR UR4, R80 ;  /* 0x00000000500472ca */ /* 0x000fe200000e0000 */
[--C-:B------:R-:W-:Y:S01]  /*61a0*/  HADD2.F32 R82, -RZ, R83.reuse.H0_H0 ;  /* 0x20000053ff527230 */ /* 0x100fe20000004100 */
[----:B------:R-:W-:Y:S01]  /*61b0*/  F2FP.F16.E4M3.UNPACK_B R85, R148.H1 ;  /* 0x00000094ff55723e */ /* 0x000fe200030006ff */
[----:B------:R-:W-:Y:S01]  /*61c0*/  HADD2.F32 R83, -RZ, R83.H1_H1 ;  /* 0x30000053ff537230 */ /* 0x000fe20000004100 */
[-C--:B------:R-:W-:Y:S01]  /*61d0*/  F2FP.F16.E4M3.UNPACK_B R87, R149.reuse ;  /* 0x00000095ff57723e */ /* 0x080fe200020006ff */
[----:B------:R-:W-:Y:S01]  /*61e0*/  BSSY.RECONVERGENT B0, `(.L_x_115) ;  /* 0x000011d000007945 */ /* 0x000fe20003800200 */
[----:B------:R-:W-:Y:S01]  /*61f0*/  F2FP.F16.E4M3.UNPACK_B R89, R149.H1 ;  /* 0x00000095ff59723e */ /* 0x000fe200030006ff */
[----:B------:R-:W-:Y:S01]  /*6200*/  HADD2.F32 R84, -RZ, R85.H0_H0 ;  /* 0x20000055ff547230 */ /* 0x000fe20000004100 */
[-C--:B------:R-:W-:Y:S01]  /*6210*/  F2FP.F16.E4M3.UNPACK_B R91, R150.reuse ;  /* 0x00000096ff5b723e */ /* 0x080fe200020006ff */
[----:B------:R-:W-:Y:S01]  /*6220*/  HADD2.F32 R88, -RZ, R87.H1_H1 ;  /* 0x30000057ff587230 */ /* 0x000fe20000004100 */
[----:B------:R-:W-:Y:S01]  /*6230*/  F2FP.F16.E4M3.UNPACK_B R93, R150.H1 ;  /* 0x00000096ff5d723e */ /* 0x000fe200030006ff */
[----:B------:R-:W-:Y:S01]  /*6240*/  HADD2.F32 R86, -RZ, R85.H1_H1 ;  /* 0x30000055ff567230 */ /* 0x000fe20000004100 */
[-C--:B------:R-:W-:Y:S01]  /*6250*/  F2FP.F16.E4M3.UNPACK_B R95, R151.reuse ;  /* 0x00000097ff5f723e */ /* 0x080fe200020006ff */
[----:B------:R-:W2:Y:S01]  /*6260*/  LDTM.x64 R4, tmem[UR4] ;  /* 0x00000004000479ee */ /* 0x000ea20008340000 */
[----:B------:R-:W-:Y:S01]  /*6270*/  F2FP.F16.E4M3.UNPACK_B R97, R151.H1 ;  /* 0x00000097ff61723e */ /* 0x000fe200030006ff */
[----:B------:R-:W-:Y:S01]  /*6280*/  HADD2.F32 R85, -RZ, R87.H0_H0 ;  /* 0x20000057ff557230 */ /* 0x000fe20000004100 */
[-C--:B------:R-:W-:Y:S01]  /*6290*/  F2FP.F16.E4M3.UNPACK_B R99, R152.reuse ;  /* 0x00000098ff63723e */ /* 0x080fe200020006ff */
[----:B------:R-:W-:Y:S01]  /*62a0*/  HADD2.F32 R87, -RZ, R89.H0_H0 ;  /* 0x20000059ff577230 */ /* 0x000fe20000004100 */
[----:B------:R-:W-:Y:S01]  /*62b0*/  F2FP.F16.E4M3.UNPACK_B R101, R152.H1 ;  /* 0x00000098ff65723e */ /* 0x000fe200030006ff */
[----:B------:R-:W-:Y:S01]  /*62c0*/  HADD2.F32 R92, -RZ, R91.H1_H1 ;  /* 0x3000005bff5c7230 */ /* 0x000fe20000004100 */
[----:B------:R-:W-:Y:S01]  /*62d0*/  SHF.L.U32 R199, R176, 0x4, RZ ;  /* 0x00000004b0c77819 */ /* 0x000fe200000006ff */
[----:B------:R-:W-:Y:S01]  /*62e0*/  HADD2.F32 R96, -RZ, R95.H1_H1 ;  /* 0x3000005fff607230 */ /* 0x000fe20000004100 */
[----:B------:R-:W-:Y:S01]  /*62f0*/  SHF.L.U32 R205, R175, 0x4, RZ ;  /* 0x00000004afcd7819 */ /* 0x000fe200000006ff */
[----:B------:R-:W-:Y:S01]  /*6300*/  HADD2.F32 R100, -RZ, R99.H1_H1 ;  /* 0x30000063ff647230 */ /* 0x000fe20000004100 */
[----:B------:R-:W-:Y:S01]  /*6310*/  SHF.L.U32 R198, R184, 0x4, RZ ;  /* 0x00000004b8c67819 */ /* 0x000fe200000006ff */
[----:B------:R-:W-:Y:S01]  /*6320*/  HADD2.F32 R90, -RZ, R89.H1_H1 ;  /* 0x30000059ff5a7230 */ /* 0x000fe20000004100 */
[----:B------:R-:W-:Y:S01]  /*6330*/  IADD3 R195, PT, PT, R186, R205, RZ ;  /* 0x000000cdbac37210 */ /* 0x000fe20007ffe0ff */
[----:B------:R-:W-:Y:S01]  /*6340*/  HADD2.F32 R89, -RZ, R91.H0_H0 ;  /* 0x2000005bff597230 */ /* 0x000fe20000004100 */
[-C--:B------:R-:W-:Y:S01]  /*6350*/  F2FP.F16.E4M3.UNPACK_B R103, R153.reuse ;  /* 0x00000099ff67723e */ /* 0x080fe200020006ff */
[--C-:B------:R-:W-:Y:S01]  /*6360*/  HADD2.F32 R91, -RZ, R93.reuse.H0_H0 ;  /* 0x2000005dff5b7230 */ /* 0x100fe20000004100 */
[----:B------:R-:W-:Y:S01]  /*6370*/  F2FP.F16.E4M3.UNPACK_B R105, R153.H1 ;  /* 0x00000099ff69723e */ /* 0x000fe200030006ff */
[----:B------:R-:W-:Y:S01]  /*6380*/  HADD2.F32 R94, -RZ, R93.H1_H1 ;  /* 0x3000005dff5e7230 */ /* 0x000fe20000004100 */
[-C--:B------:R-:W-:Y:S01]  /*6390*/  F2FP.F16.E4M3.UNPACK_B R107, R154.reuse ;  /* 0x0000009aff6b723e */ /* 0x080fe200020006ff */
[----:B------:R-:W-:Y:S01]  /*63a0*/  HADD2.F32 R93, -RZ, R95.H0_H0 ;  /* 0x2000005fff5d7230 */ /* 0x000fe20000004100 */
[----:B------:R-:W-:Y:S01]  /*63b0*/  F2FP.F16.E4M3.UNPACK_B R109, R154.H1 ;  /* 0x0000009aff6d723e */ /* 0x000fe200030006ff */
[----:B------:R-:W-:Y:S01]  /*63c0*/  HADD2.F32 R104, -RZ, R103.H1_H1 ;  /* 0x30000067ff687230 */ /* 0x000fe20000004100 */
[----:B------:R-:W-:Y:S01]  /*63d0*/  F2FP.F16.E4M3.UNPACK_B R111, R155 ;  /* 0x0000009bff6f723e */ /* 0x000fe200020006ff */
[C---:B--2---:R-:W-:Y:S01]  /*63e0*/  FMUL R0, R78.reuse, R4 ;  /* 0x000000044e007220 */ /* 0x044fe20000400000 */
[C---:B-1----:R-:W-:Y:S01]  /*63f0*/  FMUL R2, R78.reuse, R5 ;  /* 0x000000054e027220 */ /* 0x042fe20000400000 */
[C---:B------:R-:W-:Y:S01]  /*6400*/  FMUL R4, R78.reuse, R8 ;  /* 0x000000084e047220 */ /* 0x040fe20000400000 */
[C---:B------:R-:W-:Y:S01]  /*6410*/  FMUL R5, R78.reuse, R9 ;  /* 0x000000094e057220 */ /* 0x040fe20000400000 */
[C---:B------:R-:W-:Y:S01]  /*6420*/  FFMA R0, R81.reuse, R82, R0 ;  /* 0x0000005251007223 */ /* 0x040fe20000000000 */
[C---:B------:R-:W-:Y:S01]  /*6430*/  FFMA R2, R81.reuse, R83, R2 ;  /* 0x0000005351027223 */ /* 0x040fe20000000002 */
[C---:B------:R-:W-:Y:S01]  /*6440*/  FMUL R8, R78.reuse, R12 ;  /* 0x0000000c4e087220 */ /* 0x040fe20000400000 */
[C---:B------:R-:W-:Y:S01]  /*6450*/  FMUL R9, R78.reuse, R13 ;  /* 0x0000000d4e097220 */ /* 0x040fe20000400000 */
[C---:B------:R-:W-:Y:S01]  /*6460*/  FMUL R12, R78.reuse, R16 ;  /* 0x000000104e0c7220 */ /* 0x040fe20000400000 */
[C---:B------:R-:W-:Y:S01]  /*6470*/  FMUL R13, R78.reuse, R17 ;  /* 0x000000114e0d7220 */ /* 0x040fe20000400000 */
[C---:B------:R-:W-:Y:S01]  /*6480*/  FMUL R16, R78.reuse, R20 ;  /* 0x000000144e107220 */ /* 0x040fe20000400000 */
[C---:B------:R-:W-:Y:S01]  /*6490*/  FMUL R17, R78.reuse, R21 ;  /* 0x000000154e117220 */ /* 0x040fe20000400000 */
[C---:B------:R-:W-:Y:S01]  /*64a0*/  FMUL R20, R78.reuse, R24 ;  /* 0x000000184e147220 */ /* 0x040fe20000400000 */
[C---:B------:R-:W-:Y:S01]  /*64b0*/  FMUL R21, R78.reuse, R25 ;  /* 0x000000194e157220 */ /* 0x040fe20000400000 */
[----:B------:R-:W-:Y:S02]  /*64c0*/  HADD2.F32 R108, -RZ, R107.H1_H1 ;  /* 0x3000006bff6c7230 */ /* 0x000fe40000004100 */
[C---:B------:R-:W-:Y:S01]  /*64d0*/  FMUL R24, R78.reuse, R28 ;  /* 0x0000001c4e187220 */ /* 0x040fe20000400000 */
[C---:B------:R-:W-:Y:S01]  /*64e0*/  FMUL R25, R78.reuse, R29 ;  /* 0x0000001d4e197220 */ /* 0x040fe20000400000 */
[----:B------:R-:W-:Y:S02]  /*64f0*/  HADD2.F32 R112, -RZ, R111.H1_H1 ;  /* 0x3000006fff707230 */ /* 0x000fe40000004100 */
[C---:B------:R-:W-:Y:S01]  /*6500*/  FMUL R28, R78.reuse, R32 ;  /* 0x000000204e1c7220 */ /* 0x040fe20000400000 */
[C---:B------:R-:W-:Y:S01]  /*6510*/  FMUL R29, R78.reuse, R33 ;  /* 0x000000214e1d7220 */ /* 0x040fe20000400000 */
[C---:B------:R-:W-:Y:S01]  /*6520*/  FMUL R32, R78.reuse, R36 ;  /* 0x000000244e207220 */ /* 0x040fe20000400000 */
[----:B------:R-:W-:Y:S01]  /*6530*/  F2FP.F16.E4M3.UNPACK_B R113, R155.H1 ;  /* 0x0000009bff71723e */ /* 0x000fe200030006ff */
[C---:B------:R-:W-:Y:S01]  /*6540*/  FMUL R33, R78.reuse, R37 ;  /* 0x000000254e217220 */ /* 0x040fe20000400000 */
[C---:B------:R-:W-:Y:S01]  /*6550*/  FMUL R36, R78.reuse, R40 ;  /* 0x000000284e247220 */ /* 0x040fe20000400000 */
[----:B------:R-:W-:Y:S01]  /*6560*/  F2FP.F16.E4M3.UNPACK_B R115, R156 ;  /* 0x0000009cff73723e */ /* 0x000fe200020006ff */
[C---:B------:R-:W-:Y:S01]  /*6570*/  FMUL R37, R78.reuse, R41 ;  /* 0x000000294e257220 */ /* 0x040fe20000400000 */
[C---:B------:R-:W-:Y:S01]  /*6580*/  FMUL R40, R78.reuse, R44 ;  /* 0x0000002c4e287220 */ /* 0x040fe20000400000 */
[----:B------:R-:W-:Y:S01]  /*6590*/  F2FP.F16.E4M3.UNPACK_B R117, R156.H1 ;  /* 0x0000009cff75723e */ /* 0x000fe200030006ff */
[C---:B------:R-:W-:Y:S01]  /*65a0*/  FMUL R41, R78.reuse, R45 ;  /* 0x0000002d4e297220 */ /* 0x040fe20000400000 */
[----:B------:R-:W-:Y:S02]  /*65b0*/  HADD2.F32 R116, -RZ, R115.H1_H1 ;  /* 0x30000073ff747230 */ /* 0x000fe40000004100 */
        /* <DEDUP_REMOVED lines=21> */
[C---:B------:R-:W-:Y:S01]  /*6710*/  FFMA R3, R81.reuse, R84, R3 ;  /* 0x0000005451037223 */ /* 0x040fe20000000003 */
[----:B------:R-:W-:Y:S01]  /*6720*/  F2FP.F16.E4M3.UNPACK_B R131, R160 ;  /* 0x000000a0ff83723e */ /* 0x000fe200020006ff */
[C---:B------:R-:W-:Y:S01]  /*6730*/  FFMA R7, R81.reuse, R86, R7 ;  /* 0x0000005651077223 */ /* 0x040fe20000000007 */
[C---:B------:R-:W-:Y:S01]  /*6740*/  FFMA R4, R81.reuse, R85, R4 ;  /* 0x0000005551047223 */ /* 0x040fe20000000004 */
[----:B------:R-:W-:Y:S01]  /*6750*/  F2FP.F16.E4M3.UNPACK_B R133, R160.H1 ;  /* 0x000000a0ff85723e */ /* 0x000fe200030006ff */
[----:B------:R-:W-:Y:S01]  /*6760*/  FFMA R5, R81, R88, R5 ;  /* 0x0000005851057223 */ /* 0x000fe20000000005 */
[----:B------:R-:W-:Y:S01]  /*6770*/  HADD2.F32 R132, -RZ, R131.H1_H1 ;  /* 0x30000083ff847230 */ /* 0x000fe20000004100 */
[----:B------:R-:W-:Y:S01]  /*6780*/  F2FP.SATFINITE.E4M3.F32.PACK_AB_MERGE_C R193, R7, R3, RZ ;  /* 0x0000000307c1723e */ /* 0x000fe200048070ff */
[C---:B------:R-:W-:Y:S01]  /*6790*/  FMUL R6, R78.reuse, R10 ;  /* 0x0000000a4e067220 */ /* 0x040fe20000400000 */
[C---:B------:R-:W-:Y:S01]  /*67a0*/  FMUL R11, R78.reuse, R11 ;  /* 0x0000000b4e0b7220 */ /* 0x040fe20000400000 */
[----:B------:R-:W-:Y:S01]  /*67b0*/  FMUL R10, R78, R14 ;  /* 0x0000000e4e0a7220 */ /* 0x000fe20000400000 */
[----:B------:R-:W-:Y:S01]  /*67c0*/  F2FP.F16.E4M3.UNPACK_B R135, R161 ;  /* 0x000000a1ff87723e */ /* 0x000fe200020006ff */
[C---:B------:R-:W-:Y:S01]  /*67d0*/  FFMA R6, R81.reuse, R87, R6 ;  /* 0x0000005751067223 */ /* 0x040fe20000000006 */
[----:B------:R-:W-:Y:S01]  /*67e0*/  F2FP.SATFINITE.E4M3.F32.PACK_AB_MERGE_C R200, R2, R0, R193 ;  /* 0x0000000002c8723e */ /* 0x000fe200048070c1 */
[C---:B------:R-:W-:Y:S01]  /*67f0*/  FFMA R11, R81.reuse, R90, R11 ;  /* 0x0000005a510b7223 */ /* 0x040fe2000000000b */
[----:B------:R-:W-:Y:S01]  /*6800*/  IADD3 R193, PT, PT, R186, R199, RZ ;  /* 0x000000c7bac17210 */ /* 0x000fe20007ffe0ff */
[C---:B------:R-:W-:Y:S01]  /*6810*/  FFMA R8, R81.reuse, R89, R8 ;  /* 0x0000005951087223 */ /* 0x040fe20000000008 */
[C---:B------:R-:W-:Y:S01]  /*6820*/  FFMA R9, R81.reuse, R92, R9 ;  /* 0x0000005c51097223 */ /* 0x040fe20000000009 */
[----:B------:R-:W-:Y:S01]  /*6830*/  HADD2.F32 R95, -RZ, R97.H0_H0 ;  /* 0x20000061ff5f7230 */ /* 0x000fe20000004100 */
[----:B------:R-:W-:Y:S01]  /*6840*/  IADD3 R194, PT, PT, R198, R193, RZ ;  /* 0x000000c1c6c27210 */ /* 0x000fe20007ffe0ff */
[----:B------:R-:W-:Y:S01]  /*6850*/  FFMA R10, R81, R91, R10 ;  /* 0x0000005b510a7223 */ /* 0x000fe2000000000a */
[----:B------:R-:W-:Y:S01]  /*6860*/  F2FP.SATFINITE.E4M3.F32.PACK_AB_MERGE_C R201, R11, R6, RZ ;  /* 0x000000060bc9723e */ /* 0x000fe200048070ff */
[----:B------:R-:W-:Y:S02]  /*6870*/  HADD2.F32 R136, -RZ, R135.H1_H1 ;  /* 0x30000087ff887230 */ /* 0x000fe40000004100 */
[C---:B------:R-:W-:Y:S01]  /*6880*/  FMUL R15, R78.reuse, R15 ;  /* 0x0000000f4e0f7220 */ /* 0x040fe20000400000 */
[----:B------:R-:W-:Y:S01]  /*6890*/  HADD2.F32 R98, -RZ, R97.H1_H1 ;  /* 0x30000061ff627230 */ /* 0x000fe20000004100 */
[----:B------:R-:W-:Y:S01]  /*68a0*/  F2FP.SATFINITE.E4M3.F32.PACK_AB_MERGE_C R201, R5, R4, R201 ;  /* 0x0000000405c9723e */ /* 0x000fe200048070c9 */
[----:B------:R-:W-:Y:S02]  /*68b0*/  HADD2.F32 R97, -RZ, R99.H0_H0 ;  /* 0x20000063ff617230 */ /* 0x000fe40000004100 */
[C---:B------:R-:W-:Y:S01]  /*68c0*/  FFMA R15, R81.reuse, R94, R15 ;  /* 0x0000005e510f7223 */ /* 0x040fe2000000000f */
[C---:B------:R-:W-:Y:S01]  /*68d0*/  FFMA R12, R81.reuse, R93, R12 ;  /* 0x0000005d510c7223 */ /* 0x040fe2000000000c */
[----:B------:R-:W-:Y:S01]  /*68e0*/  FFMA R13, R81, R96, R13 ;  /* 0x00000060510d7223 */ /* 0x000fe2000000000d */
[C---:B------:R-:W-:Y:S01]  /*68f0*/  FMUL R14, R78.reuse, R18 ;  /* 0x000000124e0e7220 */ /* 0x040fe20000400000 */
[C---:B------:R-:W-:Y:S01]  /*6900*/  FMUL R19, R78.reuse, R19 ;  /* 0x000000134e137220 */ /* 0x040fe20000400000 */
[--C-:B------:R-:W-:Y:S01]  /*6910*/  HADD2.F32 R99, -RZ, R101.reuse.H0_H0 ;  /* 0x20000065ff637230 */ /* 0x100fe20000004100 */
[----:B------:R-:W-:Y:S01]  /*6920*/  F2FP.SATFINITE.E4M3.F32.PACK_AB_MERGE_C R202, R15, R10, RZ ;  /* 0x0000000a0fca723e */ /* 0x000fe200048070ff */
[C---:B------:R-:W-:Y:S01]  /*6930*/  FFMA R14, R81.reuse, R95, R14 ;  /* 0x0000005f510e7223 */ /* 0x040fe2000000000e */
[C---:B------:R-:W-:Y:S01]  /*6940*/  FFMA R19, R81.reuse, R98, R19 ;  /* 0x0000006251137223 */ /* 0x040fe20000000013 */
[----:B------:R-:W-:Y:S01]  /*6950*/  FFMA R16, R81, R97, R16 ;  /* 0x0000006151107223 */ /* 0x000fe20000000010 */
[----:B------:R-:W-:Y:S01]  /*6960*/  F2FP.F16.E4M3.UNPACK_B R137, R161.H1 ;  /* 0x000000a1ff89723e */ /* 0x000fe200030006ff */
[----:B------:R-:W-:Y:S01]  /*6970*/  HADD2.F32 R102, -RZ, R101.H1_H1 ;  /* 0x30000065ff667230 */ /* 0x000fe20000004100 */
[----:B------:R-:W-:Y:S01]  /*6980*/  F2FP.SATFINITE.E4M3.F32.PACK_AB_MERGE_C R202, R9, R8, R202 ;  /* 0x0000000809ca723e */ /* 0x000fe200048070ca */
[----:B------:R-:W-:Y:S01]  /*6990*/  FFMA R17, R81, R100, R17 ;  /* 0x0000006451117223 */ /* 0x000fe20000000011 */
[----:B------:R-:W-:Y:S01]  /*69a0*/  F2FP.SATFINITE.E4M3.F32.PACK_AB_MERGE_C R203, R19, R14, RZ ;  /* 0x0000000e13cb723e */ /* 0x000fe200048070ff */
[----:B------:R-:W-:Y:S02]  /*69b0*/  HADD2.F32 R101, -RZ, R103.H0_H0 ;  /* 0x20000067ff657230 */ /* 0x000fe40000004100 */
[C---:B------:R-:W-:Y:S01]  /*69c0*/  FMUL R18, R78.reuse, R22 ;  /* 0x000000164e127220 */ /* 0x040fe20000400000 */
[C---:B------:R-:W-:Y:S01]  /*69d0*/  FMUL R23, R78.reuse, R23 ;  /* 0x000000174e177220 */ /* 0x040fe20000400000 */
[--C-:B------:R-:W-:Y:S01]  /*69e0*/  HADD2.F32 R103, -RZ, R105.reuse.H0_H0 ;  /* 0x20000069ff677230 */ /* 0x100fe20000004100 */
[----:B------:R-:W-:Y:S01]  /*69f0*/  F2FP.SATFINITE.E4M3.F32.PACK_AB_MERGE_C R203, R13, R12, R203 ;  /* 0x0000000c0dcb723e */ /* 0x000fe200048070cb */
[C---:B------:R-:W-:Y:S01]  /*6a00*/  FFMA R18, R81.reuse, R99, R18 ;  /* 0x0000006351127223 */ /* 0x040fe20000000012 */
[C---:B------:R-:W-:Y:S01]  /*6a10*/  FFMA R23, R81.reuse, R102, R23 ;  /* 0x0000006651177223 */ /* 0x040fe20000000017 */
[C---:B------:R-:W-:Y:S01]  /*6a20*/  FFMA R20, R81.reuse, R101, R20 ;  /* 0x0000006551147223 */ /* 0x040fe20000000014 */
[----:B------:R-:W-:Y:S01]  /*6a30*/  HADD2.F32 R106, -RZ, R105.H1_H1 ;  /* 0x30000069ff6a7230 */ /* 0x000fe20000004100 */
[----:B------:R1:W-:Y:S01]  /*6a40*/  STS.128 [R172+UR49+0x8200], R200 ;  /* 0x008200c8ac007988 */ /* 0x0003e20008000c31 */
        /* <DEDUP_REMOVED lines=10> */
[----:B------:R-:W-:Y:S01]  /*6af0*/  F2FP.F16.E4M3.UNPACK_B R139, R162 ;  /* 0x000000a2ff8b723e */ /* 0x000fe200020006ff */
[----:B------:R-:W-:Y:S02]  /*6b00*/  HADD2.F32 R110, -RZ, R109.H1_H1 ;  /* 0x3000006dff6e7230 */ /* 0x000fe40000004100 */
[----:B------:R-:W-:Y:S01]  /*6b10*/  FFMA R25, R81, R108, R25 ;  /* 0x0000006c51197223 */ /* 0x000fe20000000019 */
[----:B------:R-:W-:Y:S01]  /*6b20*/  F2FP.SATFINITE.E4M3.F32.PACK_AB_MERGE_C R209, R27, R22, RZ ;  /* 0x000000161bd1723e */ /* 0x000fe200048070ff */
[----:B------:R-:W-:Y:S02]  /*6b30*/  HADD2.F32 R109, -RZ, R111.H0_H0 ;  /* 0x2000006fff6d7230 */ /* 0x000fe40000004100 */
[C---:B------:R-:W-:Y:S01]  /*6b40*/  FMUL R26, R78.reuse, R30 ;  /* 0x0000001e4e1a7220 */ /* 0x040fe20000400000 */
[----:B------:R-:W-:Y:S01]  /*6b50*/  HADD2.F32 R140, -RZ, R139.H1_H1 ;  /* 0x3000008bff8c7230 */ /* 0x000fe20000004100 */
[----:B------:R-:W-:Y:S01]  /*6b60*/  F2FP.SATFINITE.E4M3.F32.PACK_AB_MERGE_C R209, R21, R20, R209 ;  /* 0x0000001415d1723e */ /* 0x000fe200048070d1 */
[C---:B------:R-:W-:Y:S01]  /*6b70*/  FMUL R31, R78.reuse, R31 ;  /* 0x0000001f4e1f7220 */ /* 0x040fe20000400000 */
[--C-:B------:R-:W-:Y:S02]  /*6b80*/  HADD2.F32 R111, -RZ, R113.reuse.H0_H0 ;  /* 0x20000071ff6f7230 */ /* 0x100fe40000004100 */
[C---:B------:R-:W-:Y:S01]  /*6b90*/  FFMA R26, R81.reuse, R107, R26 ;  /* 0x0000006b511a7223 */ /* 0x040fe2000000001a */
[----:B------:R-:W-:Y:S02]  /*6ba0*/  HADD2.F32 R114, -RZ, R113.H1_H1 ;  /* 0x30000071ff727230 */ /* 0x000fe40000004100 */
[C---:B------:R-:W-:Y:S01]  /*6bb0*/  FFMA R31, R81.reuse, R110, R31 ;  /* 0x0000006e511f7223 */ /* 0x040fe2000000001f */
[C---:B------:R-:W-:Y:S01]  /*6bc0*/  FFMA R28, R81.reuse, R109, R28 ;  /* 0x0000006d511c7223 */ /* 0x040fe2000000001c */
[----:B------:R-:W-:Y:S01]  /*6bd0*/  F2FP.F16.E4M3.UNPACK_B R141, R162.H1 ;  /* 0x000000a2ff8d723e */ /* 0x000fe200030006ff */
[----:B------:R-:W-:Y:S01]  /*6be0*/  FFMA R29, R81, R112, R29 ;  /* 0x00000070511d7223 */ /* 0x000fe2000000001d */
[----:B------:R-:W-:Y:S01]  /*6bf0*/  HADD2.F32 R113, -RZ, R115.H0_H0 ;  /* 0x20000073ff717230 */ /* 0x000fe20000004100 */
[----:B------:R-:W-:Y:S01]  /*6c00*/  F2FP.SATFINITE.E4M3.F32.PACK_AB_MERGE_C R210, R31, R26, RZ ;  /* 0x0000001a1fd2723e */ /* 0x000fe200048070ff */
        /* <DEDUP_REMOVED lines=8> */
[----:B------:R-:W-:Y:S01]  /*6c90*/  FFMA R33, R81, R116, R33 ;  /* 0x0000007451217223 */ /* 0x000fe20000000021 */
[----:B------:R-:W-:Y:S01]  /*6ca0*/  HADD2.F32 R118, -RZ, R117.H1_H1 ;  /* 0x30000075ff767230 */ /* 0x000fe20000004100 */
        /* <DEDUP_REMOVED lines=8> */
[----:B------:R-:W-:Y:S01]  /*6d30*/  HADD2.F32 R122, -RZ, R121.H1_H1 ;  /* 0x30000079ff7a7230 */ /* 0x000fe20000004100 */
[----:B------:R1:W-:Y:S01]  /*6d40*/  STS.128 [R193+0x8010], R208 ;  /* 0x008010d0c1007388 */ /* 0x0003e20000000c00 */
[----:B------:R-:W-:Y:S02]  /*6d50*/  HADD2.F32 R121, -RZ, R123.H0_H0 ;  /* 0x2000007bff797230 */ /* 0x000fe40000004100 */
[C---:B------:R-:W-:Y:S01]  /*6d60*/  FFMA R39, R81.reuse, R118, R39 ;  /* 0x0000007651277223 */ /* 0x040fe20000000027 */
[C---:B------:R-:W-:Y:S01]  /*6d70*/  FFMA R36, R81.reuse, R117, R36 ;  /* 0x0000007551247223 */ /* 0x040fe20000000024 */
[----:B------:R-:W-:Y:S01]  /*6d80*/  F2FP.F16.E4M3.UNPACK_B R145, R163.H1 ;  /* 0x000000a3ff91723e */ /* 0x000fe200030006ff */
[----:B------:R-:W-:Y:S01]  /*6d90*/  FFMA R37, R81, R120, R37 ;  /* 0x0000007851257223 */ /* 0x000fe20000000025 */
[C---:B------:R-:W-:Y:S01]  /*6da0*/  FMUL R38, R78.reuse, R42 ;  /* 0x0000002a4e267220 */ /* 0x040fe20000400000 */
[----:B------:R-:W-:Y:S01]  /*6db0*/  F2FP.SATFINITE.E4M3.F32.PACK_AB_MERGE_C R212, R39, R34, RZ ;  /* 0x0000002227d4723e */ /* 0x000fe200048070ff */
[C---:B------:R-:W-:Y:S01]  /*6dc0*/  FMUL R43, R78.reuse, R43 ;  /* 0x0000002b4e2b7220 */ /* 0x040fe20000400000 */
[--C-:B------:R-:W-:Y:S02]  /*6dd0*/  HADD2.F32 R123, -RZ, R125.reuse.H0_H0 ;  /* 0x2000007dff7b7230 */ /* 0x100fe40000004100 */
[----:B------:R-:W-:Y:S01]  /*6de0*/  FFMA R38, R81, R119, R38 ;  /* 0x0000007751267223 */ /* 0x000fe20000000026 */
[----:B------:R-:W-:Y:S01]  /*6df0*/  F2FP.SATFINITE.E4M3.F32.PACK_AB_MERGE_C R212, R33, R32, R212 ;  /* 0x0000002021d4723e */ /* 0x000fe200048070d4 */
[C---:B------:R-:W-:Y:S01]  /*6e00*/  FFMA R43, R81.reuse, R122, R43 ;  /* 0x0000007a512b7223 */ /* 0x040fe2000000002b */
[----:B------:R-:W-:Y:S01]  /*6e10*/  FFMA R40, R81, R121, R40 ;  /* 0x0000007951287223 */ /* 0x000fe20000000028 */
[----:B------:R-:W-:Y:S01]  /*6e20*/  ISETP.NE.AND P0, PT, R189, RZ, PT ;  /* 0x000000ffbd00720c */ /* 0x000fe20003f05270 */
[----:B------:R-:W-:Y:S01]  /*6e30*/  FFMA R41, R81, R124, R41 ;  /* 0x0000007c51297223 */ /* 0x000fe20000000029 */
[----:B------:R-:W-:Y:S01]  /*6e40*/  HADD2.F32 R126, -RZ, R125.H1_H1 ;  /* 0x3000007dff7e7230 */ /* 0x000fe20000004100 */
[----:B------:R-:W-:Y:S01]  /*6e50*/  F2FP.SATFINITE.E4M3.F32.PACK_AB_MERGE_C R213, R43, R38, RZ ;  /* 0x000000262bd5723e */ /* 0x000fe200048070ff */
[----:B------:R-:W-:Y:S02]  /*6e60*/  HADD2.F32 R125, -RZ, R127.H0_H0 ;  /* 0x2000007fff7d7230 */ /* 0x000fe40000004100 */
[C---:B------:R-:W-:Y:S01]  /*6e70*/  FMUL R42, R78.reuse, R46 ;  /* 0x0000002e4e2a7220 */ /* 0x040fe20000400000 */
[----:B------:R-:W-:Y:S01]  /*6e80*/  FMUL R47, R78, R47 ;  /* 0x0000002f4e2f7220 */ /* 0x000fe20000400000 */
[--C-:B------:R-:W-:Y:S01]  /*6e90*/  HADD2.F32 R127, -RZ, R129.reuse.H0_H0 ;  /* 0x20000081ff7f7230 */ /* 0x100fe20000004100 */
[----:B------:R-:W-:Y:S01]  /*6ea0*/  F2FP.SATFINITE.E4M3.F32.PACK_AB_MERGE_C R213, R37, R36, R213 ;  /* 0x0000002425d5723e */ /* 0x000fe200048070d5 */
[C---:B------:R-:W-:Y:S01]  /*6eb0*/  FFMA R42, R81.reuse, R123, R42 ;  /* 0x0000007b512a7223 */ /* 0x040fe2000000002a */
[C---:B------:R-:W-:Y:S01]  /*6ec0*/  FFMA R47, R81.reuse, R126, R47 ;  /* 0x0000007e512f7223 */ /* 0x040fe2000000002f */
[C---:B------:R-:W-:Y:S01]  /*6ed0*/  FFMA R44, R81.reuse, R125, R44 ;  /* 0x0000007d512c7223 */ /* 0x040fe2000000002c */
[----:B------:R-:W-:Y:S01]  /*6ee0*/  ISETP.NE.AND P6, PT, R204, RZ, PT ;  /* 0x000000ffcc00720c */ /* 0x000fe20003fc5270 */
[----:B------:R-:W-:Y:S01]  /*6ef0*/  FFMA R45, R81, R128, R45 ;  /* 0x00000080512d7223 */ /* 0x000fe2000000002d */
[----:B------:R-:W-:Y:S01]  /*6f00*/  HADD2.F32 R130, -RZ, R129.H1_H1 ;  /* 0x30000081ff827230 */ /* 0x000fe20000004100 */
[----:B------:R-:W-:Y:S01]  /*6f10*/  F2FP.SATFINITE.E4M3.F32.PACK_AB_MERGE_C R214, R47, R42, RZ ;  /* 0x0000002a2fd6723e */ /* 0x000fe200048070ff */
[----:B------:R-:W-:Y:S02]  /*6f20*/  HADD2.F32 R129, -RZ, R131.H0_H0 ;  /* 0x20000083ff817230 */ /* 0x000fe40000004100 */
[C---:B------:R-:W-:Y:S01]  /*6f30*/  FMUL R46, R78.reuse, R50 ;  /* 0x000000324e2e7220 */ /* 0x040fe20000400000 */
[C---:B------:R-:W-:Y:S01]  /*6f40*/  FMUL R51, R78.reuse, R51 ;  /* 0x000000334e337220 */ /* 0x040fe20000400000 */
[--C-:B------:R-:W-:Y:S02]  /*6f50*/  HADD2.F32 R131, -RZ, R133.reuse.H0_H0 ;  /* 0x20000085ff837230 */ /* 0x100fe40000004100 */
[C---:B------:R-:W-:Y:S01]  /*6f60*/  FMUL R50, R78.reuse, R54 ;  /* 0x000000364e327220 */ /* 0x040fe20000400000 */
[C---:B------:R-:W-:Y:S01]  /*6f70*/  FFMA R46, R81.reuse, R127, R46 ;  /* 0x0000007f512e7223 */ /* 0x040fe2000000002e */
[----:B------:R-:W-:Y:S02]  /*6f80*/  HADD2.F32 R134, -RZ, R133.H1_H1 ;  /* 0x30000085ff867230 */ /* 0x000fe40000004100 */
[C---:B------:R-:W-:Y:S01]  /*6f90*/  FFMA R51, R81.reuse, R130, R51 ;  /* 0x0000008251337223 */ /* 0x040fe20000000033 */
[----:B------:R-:W-:Y:S02]  /*6fa0*/  HADD2.F32 R133, -RZ, R135.H0_H0 ;  /* 0x20000087ff857230 */ /* 0x000fe40000004100 */
[C---:B------:R-:W-:Y:S01]  /*6fb0*/  FMUL R55, R78.reuse, R55 ;  /* 0x000000374e377220 */ /* 0x040fe20000400000 */
[C---:B------:R-:W-:Y:S01]  /*6fc0*/  FFMA R48, R81.reuse, R129, R48 ;  /* 0x0000008151307223 */ /* 0x040fe20000000030 */
[C---:B------:R-:W-:Y:S01]  /*6fd0*/  FFMA R49, R81.reuse, R132, R49 ;  /* 0x0000008451317223 */ /* 0x040fe20000000031 */
[--C-:B------:R-:W-:Y:S02]  /*6fe0*/  HADD2.F32 R135, -RZ, R137.reuse.H0_H0 ;  /* 0x20000089ff877230 */ /* 0x100fe40000004100 */
[C---:B------:R-:W-:Y:S01]  /*6ff0*/  FFMA R50, R81.reuse, R131, R50 ;  /* 0x0000008351327223 */ /* 0x040fe20000000032 */
[----:B------:R-:W-:Y:S02]  /*7000*/  HADD2.F32 R138, -RZ, R137.H1_H1 ;  /* 0x30000089ff8a7230 */ /* 0x000fe40000004100 */
[C---:B------:R-:W-:Y:S01]  /*7010*/  FMUL R54, R78.reuse, R58 ;  /* 0x0000003a4e367220 */ /* 0x040fe20000400000 */
[----:B------:R-:W-:Y:S02]  /*7020*/  HADD2.F32 R137, -RZ, R139.H0_H0 ;  /* 0x2000008bff897230 */ /* 0x000fe40000004100 */
[C---:B------:R-:W-:Y:S01]  /*7030*/  FFMA R55, R81.reuse, R134, R55 ;  /* 0x0000008651377223 */ /* 0x040fe20000000037 */
        /* <DEDUP_REMOVED lines=16> */
[----:B------:R-:W-:Y:S01]  /*7140*/  FFMA R63, R81, R142, R63 ;  /* 0x0000008e513f7223 */ /* 0x000fe2000000003f */
[----:B------:R-:W-:Y:S01]  /*7150*/  FMUL R67, R78, R67 ;  /* 0x000000434e437220 */ /* 0x000fe20000400000 */
[----:B------:R-:W-:Y:S01]  /*7160*/  F2FP.SATFINITE.E4M3.F32.PACK_AB_MERGE_C R215, R51, R46, RZ ;  /* 0x0000002e33d7723e */ /* 0x000fe200048070ff */
[C---:B------:R-:W-:Y:S01]  /*7170*/  FFMA R60, R81.reuse, R141, R60 ;  /* 0x0000008d513c7223 */ /* 0x040fe2000000003c */
[C---:B------:R-:W-:Y:S01]  /*7180*/  FFMA R61, R81.reuse, R144, R61 ;  /* 0x00000090513d7223 */ /* 0x040fe2000000003d */
[C---:B------:R-:W-:Y:S01]  /*7190*/  FFMA R62, R81.reuse, R143, R62 ;  /* 0x0000008f513e7223 */ /* 0x040fe2000000003e */
[----:B------:R-:W-:Y:S01]  /*71a0*/  FFMA R67, R81, R146, R67 ;  /* 0x0000009251437223 */ /* 0x000fe20000000043 */
[----:B------:R-:W-:Y:S02]  /*71b0*/  F2FP.SATFINITE.E4M3.F32.PACK_AB_MERGE_C R214, R41, R40, R214 ;  /* 0x0000002829d6723e */ /* 0x000fe400048070d6 */
[----:B------:R-:W-:Y:S02]  /*71c0*/  F2FP.SATFINITE.E4M3.F32.PACK_AB_MERGE_C R215, R45, R44, R215 ;  /* 0x0000002c2dd7723e */ /* 0x000fe400048070d7 */
[----:B------:R-:W-:Y:S02]  /*71d0*/  F2FP.SATFINITE.E4M3.F32.PACK_AB_MERGE_C R216, R55, R50, RZ ;  /* 0x0000003237d8723e */ /* 0x000fe400048070ff */
[----:B------:R-:W-:Y:S01]  /*71e0*/  F2FP.SATFINITE.E4M3.F32.PACK_AB_MERGE_C R217, R59, R54, RZ ;  /* 0x000000363bd9723e */ /* 0x000fe200048070ff */
[----:B------:R1:W-:Y:S01]  /*71f0*/  STS.128 [R195+0x8020], R212 ;  /* 0x008020d4c3007388 */ /* 0x0003e20000000c00 */
[----:B------:R-:W-:Y:S02]  /*7200*/  F2FP.SATFINITE.E4M3.F32.PACK_AB_MERGE_C R218, R63, R58, RZ ;  /* 0x0000003a3fda723e */ /* 0x000fe400048070ff */
[----:B------:R-:W-:Y:S02]  /*7210*/  F2FP.SATFINITE.E4M3.F32.PACK_AB_MERGE_C R219, R67, R62, RZ ;  /* 0x0000003e43db723e */ /* 0x000fe400048070ff */
[----:B------:R-:W-:Y:S02]  /*7220*/  F2FP.SATFINITE.E4M3.F32.PACK_AB_MERGE_C R216, R49, R48, R216 ;  /* 0x0000003031d8723e */ /* 0x000fe400048070d8 */
[----:B------:R-:W-:Y:S02]  /*7230*/  F2FP.SATFINITE.E4M3.F32.PACK_AB_MERGE_C R217, R53, R52, R217 ;  /* 0x0000003435d9723e */ /* 0x000fe400048070d9 */
[----:B------:R-:W-:Y:S02]  /*7240*/  F2FP.SATFINITE.E4M3.F32.PACK_AB_MERGE_C R218, R57, R56, R218 ;  /* 0x0000003839da723e */ /* 0x000fe400048070da */
[----:B------:R-:W-:Y:S02]  /*7250*/  F2FP.SATFINITE.E4M3.F32.PACK_AB_MERGE_C R219, R61, R60, R219 ;  /* 0x0000003c3ddb723e */ /* 0x000fe400048070db */
[----:B------:R-:W-:Y:S02]  /*7260*/  LEA R206, R181, UR49, 0x3 ;  /* 0x00000031b5ce7c11 */ /* 0x000fe4000f8e18ff */
[----:B------:R-:W-:Y:S01]  /*7270*/  @P6 SHF.L.U32 R207, R180, 0x1f, RZ ;  /* 0x0000001fb4cf6819 */ /* 0x000fe200000006ff */
[----:B------:R1:W-:Y:S01]  /*7280*/  STS.128 [R194+0x8010], R216 ;  /* 0x008010d8c2007388 */ /* 0x0003e20000000c00 */
[----:B------:R-:W-:Y:S01]  /*7290*/  @!PT LDS RZ, [RZ] ;  /* 0x00000000fffff984 */ /* 0x000fe20000000800 */
[----:B------:R-:W-:Y:S01]  /*72a0*/  @!PT LDS RZ, [RZ] ;  /* 0x00000000fffff984 */ /* 0x000fe20000000800 */
[----:B------:R-:W-:Y:S01]  /*72b0*/  @!PT LDS RZ, [RZ] ;  /* 0x00000000fffff984 */ /* 0x000fe20000000800 */
[----:B------:R-:W-:Y:S01]  /*72c0*/  @!PT LDS RZ, [RZ] ;  /* 0x00000000fffff984 */ /* 0x000fe20000000800 */
[----:B------:R2:W-:Y:S07]  /*72d0*/  MEMBAR.ALL.CTA ;  /* 0x0000000000007992 */ /* 0x0005ee0000008000 */
[----:B--2---:R-:W2:Y:S02]  /*72e0*/  FENCE.VIEW.ASYNC.S ;  /* 0x00000000000073c6 */ /* 0x004ea40000000000 */
[----:B--2---:R-:W-:Y:S06]  /*72f0*/  BAR.SYNC.DEFER_BLOCKING 0x1, 0x80 ;  /* 0x0042000000007b1d */ /* 0x004fec0000010000 */
[----:B------:R-:W-:Y:S05]  /*7300*/  @P0 BRA `(.L_x_116) ;  /* 0x0000000000280947 */ /* 0x000fea0003800000 */
[----:B------:R-:W-:Y:S02]  /*7310*/  UIADD3 UR4, UPT, UPT, UR49, 0x8200, URZ ;  /* 0x0000820031047890 */ /* 0x000fe4000fffe0ff */
[----:B------:R-:W-:Y:S01]  /*7320*/  UIADD3 UR6, UP0, UPT, UR52, 0x680, URZ ;  /* 0x0000068034067890 */ /* 0x000fe2000ff1e0ff */
[----:B------:R-:W-:Y:S03]  /*7330*/  UMOV UR43, UR36 ;  /* 0x00000024002b7c82 */ /* 0x000fe60008000000 */
[----:B------:R-:W-:Y:S01]  /*7340*/  MOV R188, UR4 ;  /* 0x0000000400bc7c02 */ /* 0x000fe20008000f00 */
[----:B------:R-:W-:Y:S03]  /*7350*/  UIADD3.X UR7, UPT, UPT, URZ, UR53, URZ, UP0, !UPT ;  /* 0x00000035ff077290 */ /* 0x000fe600087fe4ff */
[----:B------:R-:W-:Y:S11]  /*7360*/  R2UR UR40, R188 ;  /* 0x00000000bc2872ca */ /* 0x000ff600000e0000 */
[----:B------:R-:W-:Y:S02]  /*7370*/  @!UPT UIADD3 URZ, UPT, UPT, URZ, URZ, URZ ;  /* 0x000000fffffff290 */ /* 0x000fe4000fffe0ff */
[----:B------:R2:W-:Y:S01]  /*7380*/  UTMASTG.3D [UR40], [UR6] ;  /* 0x00000028060073b5 */ /* 0x0005e20008010000 */
[----:B------:R0:W-:Y:S01]  /*7390*/  UTMACMDFLUSH ;  /* 0x00000000000079b7 */ /* 0x0001e20000000000 */
[----:B--2---:R-:W-:Y:S04]  /*73a0*/  DEPBAR.LE SB0, 0x1 ;  /* 0x000080400000791a */ /* 0x004fe80000000000 */
.L_x_116:
[----:B------:R-:W-:Y:S05]  /*73b0*/  BSYNC.RECONVERGENT B0 ;  /* 0x0000000000007941 */ /* 0x000fea0003800200 */
.L_x_115:
[----:B------:R-:W-:Y:S06]  /*73c0*/  BAR.SYNC.DEFER_BLOCKING 0x1, 0x80 ;  /* 0x0042000000007b1d */ /* 0x000fec0000010000 */
[----:B------:R-:W2:Y:S01]  /*73d0*/  @P6 SYNCS.PHASECHK.TRANS64.TRYWAIT P0, [R206+URZ+0x40], R207 ;  /* 0x000040cfce0065a7 */ /* 0x000ea200080011ff */
[----:B------:R-:W-:Y:S01]  /*73e0*/  BSSY B1, `(.L_x_117) ;  /* 0x0000023000017945 */ /* 0x000fe20003800000 */
[----:B--2---:R-:W-:Y:S03]  /*73f0*/  @P6 SEL R196, RZ, 0x1, !P0 ;  /* 0x00000001ffc46807 */ /* 0x004fe60004000000 */
[----:B------:R-:W-:Y:S05]  /*7400*/  @!P6 BRA `(.L_x_118) ;  /* 0x000000000080e947 */ /* 0x000fea0003800000 */
[----:B------:R-:W-:Y:S01]  /*7410*/  ISETP.NE.AND P1, PT, R197, RZ, PT ;  /* 0x000000ffc500720c */ /* 0x000fe20003f25270 */
[----:B------:R-:W-:Y:S01]  /*7420*/  BSSY B0, `(.L_x_119) ;  /* 0x000000a000007945 */ /* 0x000fe20003800000 */
[----:B------:R-:W-:Y:S11]  /*7430*/  ISETP.NE.AND P0, PT, R196, RZ, PT ;  /* 0x000000ffc400720c */ /* 0x000ff60003f05270 */
[----:B------:R-:W-:Y:S04]  /*7440*/  @P1 IMAD R0, R181, 0x2000, R186 ;  /* 0x00002000b5001824 */ /* 0x000fe800078e02ba */
[C---:B------:R-:W-:Y:S01]  /*7450*/  @P1 IMAD.IADD R5, R0.reuse, 0x1, R199 ;  /* 0x0000000100051824 */ /* 0x040fe200078e02c7 */
[----:B------:R-:W-:Y:S03]  /*7460*/  @P1 IADD3 R4, PT, PT, R0, R205, RZ ;  /* 0x000000cd00041210 */ /* 0x000fe60007ffe0ff */
[----:B------:R-:W-:Y:S01]  /*7470*/  @P1 IMAD.IADD R2, R198, 0x1, R5 ;  /* 0x00000001c6021824 */ /* 0x000fe200078e0205 */
[----:B------:R-:W-:Y:S06]  /*7480*/  @P0 BRA `(.L_x_120) ;  /* 0x00000000000c0947 */ /* 0x000fec0003800000 */
[----:B------:R-:W-:Y:S04]  /*7490*/  SHF.L.U32 R3, R180, 0x1f, RZ ;  /* 0x0000001fb4037819 */ /* 0x000fe800000006ff */
[----:B------:R-:W2:Y:S02]  /*74a0*/  SYNCS.PHASECHK.TRANS64.TRYWAIT P0, [R206+URZ+0x40], R3 ;  /* 0x00004003ce0075a7 */ /* 0x000ea400080011ff */
[----:B--2---:R-:W-:Y:S05]  /*74b0*/  @!P0 BRA `(.L_x_121) ;  /* 0x0000004c00188947 */ /* 0x004fea0003800000 */
.L_x_120:
[----:B------:R-:W-:Y:S05]  /*74c0*/  BSYNC B0 ;  /* 0x0000000000007941 */ /* 0x000fea0003800000 */
.L_x_119:
[----:B------:R-:W-:Y:S01]  /*74d0*/  ISETP.NE.AND P0, PT, R197, RZ, PT ;  /* 0x000000ffc500720c */ /* 0x000fe20003f05270 */
[----:B--2---:R-:W-:Y:S02]  /*74e0*/  VIADD R206, R206, 0x60 ;  /* 0x00000060cece7836 */ /* 0x004fe40000000000 */
[----:B------:R-:W-:Y:S02]  /*74f0*/  IMAD.U32 R3, RZ, RZ, UR37 ;  /* 0x00000025ff037e24 */ /* 0x000fe4000f8e00ff */
[----:B------:R-:W-:Y:S03]  /*7500*/  VIADD R181, R181, 0x1 ;  /* 0x00000001b5b57836 */ /* 0x000fe60000000000 */
[----:B------:R-:W-:Y:S05]  /*7510*/  PRMT R3, R3, 0x654, R206 ;  /* 0x0000065403037816 */ /* 0x000fea00000000ce */
[----:B------:R2:W3:Y:S04]  /*7520*/  @P0 LDS.128 R148, [R0] ;  /* 0x0000000000940984 */ /* 0x0004e80000000c00 */
[----:B------:R2:W4:Y:S04]  /*7530*/  @P0 LDS.128 R156, [R4+0x20] ;  /* 0x00002000049c0984 */ /* 0x0005280000000c00 */
        /* <DEDUP_REMOVED lines=9> */
[----:B------:R-:W-:Y:S01]  /*75d0*/  SEL R181, R181, RZ, P0 ;  /* 0x000000ffb5b57207 */ /* 0x000fe20000000000 */
[----:B-----5:R5:W-:Y:S02]  /*75e0*/  SYNCS.ARRIVE.TRANS64.RED.A1T0 RZ, [R3+URZ], RZ ;  /* 0x000000ff03ff79a7 */ /* 0x020be400081004ff */
[----:B-----5:R-:W-:Y:S04]  /*75f0*/  SEL R3, RZ, 0x1, P0 ;  /* 0x00000001ff037807 */ /* 0x020fe80000000000 */
[----:B--234-:R-:W-:Y:S02]  /*7600*/  LOP3.LUT R180, R180, R3, RZ, 0x3c, !PT ;  /* 0x00000003b4b47212 */ /* 0x01cfe400078e3cff */
.L_x_118:
[----:B------:R-:W-:Y:S05]  /*7610*/  BSYNC B1 ;  /* 0x0000000000017941 */ /* 0x000fea0003800000 */
.L_x_117:
[----:B------:R-:W-:Y:S01]  /*7620*/  VIADD R0, R80, 0x40 ;  /* 0x0000004050007836 */ /* 0x000fe20000000000 */
[----:B------:R-:W-:Y:S04]  /*7630*/  BSSY.RECONVERGENT B6, `(.L_x_122) ;  /* 0x0000015000067945 */ /* 0x000fe80003800200 */
[----:B------:R-:W-:Y:S04]  /*7640*/  SHF.R.U32.HI R0, RZ, 0x15, R0 ;  /* 0x00000015ff007819 */ /* 0x000fe80000011600 */
[----:B------:R-:W-:Y:S11]  /*7650*/  LOP3.LUT P0, RZ, R0, 0x3, R173, 0x48, !PT ;  /* 0x0000000300ff7812 */ /* 0x000ff600078048ad */
[----:B------:R-:W-:Y:S02]  /*7660*/  @!UPT UIADD3 URZ, UPT, UPT, URZ, URZ, URZ ;  /* 0x000000fffffff290 */ /* 0x000fe4000fffe0ff */
[----:B------:R-:W-:Y:S05]  /*7670*/  @!P0 BRA `(.L_x_123) ;  /* 0x0000000000408947 */ /* 0x000fea0003800000 */
[----:B------:R-:W2:Y:S01]  /*7680*/  LDCU.64 UR8, c[0x4][0x78] ;  /* 0x01000f00ff0877ac */ /* 0x000ea20008000a00 */
[----:B------:R-:W-:Y:S01]  /*7690*/  MOV R3, 0x0 ;  /* 0x0000000000037802 */ /* 0x000fe20000000f00 */
[----:B------:R-:W-:Y:S02]  /*76a0*/  HFMA2 R12, -RZ, RZ, 0, 5.9604644775390625e-08 ;  /* 0x00000001ff0c7431 */ /* 0x000fe400000001ff */
[----:B------:R-:W-:Y:S02]  /*76b0*/  IMAD.MOV.U32 R8, RZ, RZ, 0x192 ;  /* 0x00000192ff087424 */ /* 0x000fe400078e00ff */
[----:B------:R-:W-:Y:S01]  /*76c0*/  IMAD.MOV.U32 R13, RZ, RZ, RZ ;  /* 0x000000ffff0d7224 */ /* 0x000fe200078e00ff */
[----:B------:R-:W3:Y:S01]  /*76d0*/  LDCU.64 UR6, c[0x4][0x80] ;  /* 0x01001000ff0677ac */ /* 0x000ee20008000a00 */
[----:B------:R-:W4:Y:S01]  /*76e0*/  LDC.64 R2, c[0x4][R3] ;  /* 0x0100000003027b82 */ /* 0x000f220000000a00 */
[----:B------:R-:W5:Y:S01]  /*76f0*/  LDCU.64 UR4, c[0x4][0x18] ;  /* 0x01000300ff0477ac */ /* 0x000f620008000a00 */
[----:B--2---:R-:W-:Y:S01]  /*7700*/  MOV R5, UR9 ;  /* 0x0000000900057c02 */ /* 0x004fe20008000f00 */
[----:B------:R-:W-:Y:S01]  /*7710*/  IMAD.U32 R4, RZ, RZ, UR8 ;  /* 0x00000008ff047e24 */ /* 0x000fe2000f8e00ff */
[----:B---3--:R-:W-:Y:S01]  /*7720*/  MOV R7, UR7 ;  /* 0x0000000700077c02 */ /* 0x008fe20008000f00 */
[----:B------:R-:W-:Y:S01]  /*7730*/  IMAD.U32 R6, RZ, RZ, UR6 ;  /* 0x00000006ff067e24 */ /* 0x000fe2000f8e00ff */
[----:B-----5:R-:W-:Y:S01]  /*7740*/  MOV R11, UR5 ;  /* 0x00000005000b7c02 */ /* 0x020fe20008000f00 */
[----:B------:R-:W-:Y:S02]  /*7750*/  IMAD.U32 R10, RZ, RZ, UR4 ;  /* 0x00000004ff0a7e24 */ /* 0x000fe4000f8e00ff */
[----:B------:R-:W-:Y:S07]  /*7760*/  LEPC R20, `(.L_x_123) ;  /* 0x000000001014794e */ /* 0x000fee0000000000 */
[----:B-1--4-:R-:W-:Y:S05]  /*7770*/  CALL.ABS.NOINC R2 ;  /* 0x0000000002007343 */ /* 0x012fea0003c00000 */
.L_x_123:
[----:B------:R-:W-:Y:S05]  /*7780*/  BSYNC.RECONVERGENT B6 ;  /* 0x0000000000067941 */ /* 0x000fea0003800200 */
.L_x_122:
[----:B------:R-:W-:Y:S01]  /*7790*/  F2FP.F16.E4M3.UNPACK_B R4, R149 ;  /* 0x00000095ff04723e */ /* 0x000fe200020006ff */
[----:B------:R-:W-:Y:S05]  /*77a0*/  WARPSYNC.ALL ;  /* 0x0000000000007948 */ /* 0x000fea0003800000 */
[----:B------:R-:W-:Y:S01]  /*77b0*/  R2UR UR4, R80 ;  /* 0x00000000500472ca */ /* 0x000fe200000e0000 */
[--C-:B------:R-:W-:Y:S01]  /*77c0*/  HADD2.F32 R88, -RZ, R4.reuse.H0_H0 ;  /* 0x20000004ff587230 */ /* 0x100fe20000004100 */
[-C--:B------:R-:W-:Y:S01]  /*77d0*/  F2FP.F16.E4M3.UNPACK_B R0, R148.reuse ;  /* 0x00000094ff00723e */ /* 0x080fe200020006ff */
[----:B------:R-:W-:Y:S01]  /*77e0*/  HADD2.F32 R83, -RZ, R4.H1_H1 ;  /* 0x30000004ff537230 */ /* 0x000fe20000004100 */
[----:B------:R-:W-:Y:S01]  /*77f0*/  F2FP.F16.E4M3.UNPACK_B R4, R151 ;  /* 0x00000097ff04723e */ /* 0x000fe200020006ff */
[----:B------:R-:W-:Y:S01]  /*7800*/  BSSY.RECONVERGENT B0, `(.L_x_124) ;  /* 0x0000116000007945 */ /* 0x000fe20003800200 */
[----:B------:R-:W-:Y:S01]  /*7810*/  F2FP.F16.E4M3.UNPACK_B R3, R148.H1 ;  /* 0x00000094ff03723e */ /* 0x000fe200030006ff */
[--C-:B------:R-:W-:Y:S01]  /*7820*/  HADD2.F32 R2, -RZ, R0.reuse.H0_H0 ;  /* 0x20000000ff027230 */ /* 0x100fe20000004100 */
[----:B-1----:R-:W-:Y:S01]  /*7830*/  F2FP.F16.E4M3.UNPACK_B R135, R162 ;  /* 0x000000a2ff87723e */ /* 0x002fe200020006ff */
[----:B------:R-:W-:Y:S01]  /*7840*/  HADD2.F32 R82, -RZ, R0.H1_H1 ;  /* 0x30000000ff527230 */ /* 0x000fe20000004100 */
[----:B------:R-:W-:Y:S01]  /*7850*/  F2FP.F16.E4M3.UNPACK_B R0, R149.H1 ;  /* 0x00000095ff00723e */ /* 0x000fe200030006ff */
[--C-:B------:R-:W-:Y:S01]  /*7860*/  HADD2.F32 R84, -RZ, R3.reuse.H0_H0 ;  /* 0x20000003ff547230 */ /* 0x100fe20000004100 */
[----:B------:R-:W-:Y:S01]  /*7870*/  F2FP.F16.E4M3.UNPACK_B R125, R159.H1 ;  /* 0x0000009fff7d723e */ /* 0x000fe200030006ff */
[----:B------:R-:W-:Y:S01]  /*7880*/  HADD2.F32 R86, -RZ, R3.H1_H1 ;  /* 0x30000003ff567230 */ /* 0x000fe20000004100 */
[-C--:B------:R-:W-:Y:S01]  /*7890*/  F2FP.F16.E4M3.UNPACK_B R3, R150.reuse ;  /* 0x00000096ff03723e */ /* 0x080fe200020006ff */
[--C-:B------:R-:W-:Y:S01]  /*78a0*/  HADD2.F32 R90, -RZ, R0.reuse.H0_H0 ;  /* 0x20000000ff5a7230 */ /* 0x100fe20000004100 */
[----:B------:R-:W-:Y:S01]  /*78b0*/  ISETP.NE.AND P0, PT, R189, RZ, PT ;  /* 0x000000ffbd00720c */ /* 0x000fe20003f05270 */
[----:B------:R-:W-:Y:S01]  /*78c0*/  HADD2.F32 R85, -RZ, R0.H1_H1 ;  /* 0x30000000ff557230 */ /* 0x000fe20000004100 */
[----:B------:R-:W-:Y:S01]  /*78d0*/  F2FP.F16.E4M3.UNPACK_B R0, R150.H1 ;  /* 0x00000096ff00723e */ /* 0x000fe200030006ff */
[--C-:B------:R-:W-:Y:S01]  /*78e0*/  HADD2.F32 R92, -RZ, R3.reuse.H0_H0 ;  /* 0x20000003ff5c7230 */ /* 0x100fe20000004100 */
[----:B------:R-:W-:Y:S01]  /*78f0*/  ISETP.NE.AND P6, PT, R204, RZ, PT ;  /* 0x000000ffcc00720c */ /* 0x000fe20003fc5270 */
[----:B------:R-:W-:Y:S01]  /*7900*/  HADD2.F32 R87, -RZ, R3.H1_H1 ;  /* 0x30000003ff577230 */ /* 0x000fe20000004100 */
[----:B------:R-:W-:Y:S01]  /*7910*/  F2FP.F16.E4M3.UNPACK_B R3, R151.H1 ;  /* 0x00000097ff03723e */ /* 0x000fe200030006ff */
[--C-:B------:R-:W-:Y:S02]  /*7920*/  HADD2.F32 R94, -RZ, R0.reuse.H0_H0 ;  /* 0x20000000ff5e7230 */ /* 0x100fe40000004100 */
[----:B------:R-:W-:Y:S01]  /*7930*/  HADD2.F32 R89, -RZ, R0.H1_H1 ;  /* 0x30000000ff597230 */ /* 0x000fe20000004100 */
[-C--:B------:R-:W-:Y:S01]  /*7940*/  F2FP.F16.E4M3.UNPACK_B R0, R152.reuse ;  /* 0x00000098ff00723e */ /* 0x080fe200020006ff */
[--C-:B------:R-:W-:Y:S02]  /*7950*/  HADD2.F32 R96, -RZ, R4.reuse.H0_H0 ;  /* 0x20000004ff607230 */ /* 0x100fe40000004100 */
[----:B------:R-:W-:Y:S01]  /*7960*/  HADD2.F32 R91, -RZ, R4.H1_H1 ;  /* 0x30000004ff5b7230 */ /* 0x000fe20000004100 */
[-C--:B------:R-:W-:Y:S01]  /*7970*/  F2FP.F16.E4M3.UNPACK_B R4, R153.reuse ;  /* 0x00000099ff04723e */ /* 0x080fe200020006ff */
[--C-:B------:R-:W-:Y:S02]  /*7980*/  HADD2.F32 R100, -RZ, R0.reuse.H0_H0 ;  /* 0x20000000ff647230 */ /* 0x100fe40000004100 */
[----:B------:R-:W-:Y:S01]  /*7990*/  HADD2.F32 R95, -RZ, R0.H1_H1 ;  /* 0x30000000ff5f7230 */ /* 0x000fe20000004100 */
[----:B------:R-:W-:Y:S01]  /*79a0*/  F2FP.F16.E4M3.UNPACK_B R0, R153.H1 ;  /* 0x00000099ff00723e */ /* 0x000fe200030006ff */
[--C-:B------:R-:W-:Y:S02]  /*79b0*/  HADD2.F32 R98, -RZ, R3.reuse.H0_H0 ;  /* 0x20000003ff627230 */ /* 0x100fe40000004100 */
[----:B------:R-:W-:Y:S01]  /*79c0*/  HADD2.F32 R93, -RZ, R3.H1_H1 ;  /* 0x30000003ff5d7230 */ /* 0x000fe20000004100 */
[----:B------:R-:W-:Y:S01]  /*79d0*/  F2FP.F16.E4M3.UNPACK_B R3, R152.H1 ;  /* 0x00000098ff03723e */ /* 0x000fe200030006ff */
[--C-:B------:R-:W-:Y:S02]  /*79e0*/  HADD2.F32 R106, -RZ, R0.reuse.H0_H0 ;  /* 0x20000000ff6a7230 */ /* 0x100fe40000004100 */
[----:B------:R-:W-:Y:S01]  /*79f0*/  HADD2.F32 R101, -RZ, R0.H1_H1 ;  /* 0x30000000ff657230 */ /* 0x000fe20000004100 */
[-C--:B------:R-:W-:Y:S01]  /*7a00*/  F2FP.F16.E4M3.UNPACK_B R0, R154.reuse.H1 ;  /* 0x0000009aff00723e */ /* 0x080fe200030006ff */
[--C-:B------:R-:W-:Y:S02]  /*7a10*/  HADD2.F32 R104, -RZ, R4.reuse.H0_H0 ;  /* 0x20000004ff687230 */ /* 0x100fe40000004100 */
[----:B------:R-:W-:Y:S01]  /*7a20*/  HADD2.F32 R99, -RZ, R4.H1_H1 ;  /* 0x30000004ff637230 */ /* 0x000fe20000004100 */
[----:B------:R-:W-:Y:S01]  /*7a30*/  F2FP.F16.E4M3.UNPACK_B R4, R155 ;  /* 0x0000009bff04723e */ /* 0x000fe200020006ff */
[--C-:B------:R-:W-:Y:S02]  /*7a40*/  HADD2.F32 R102, -RZ, R3.reuse.H0_H0 ;  /* 0x20000003ff667230 */ /* 0x100fe40000004100 */
[----:B------:R-:W-:Y:S01]  /*7a50*/  HADD2.F32 R97, -RZ, R3.H1_H1 ;  /* 0x30000003ff617230 */ /* 0x000fe20000004100 */
[----:B------:R-:W-:Y:S01]  /*7a60*/  F2FP.F16.E4M3.UNPACK_B R3, R154 ;  /* 0x0000009aff03723e */ /* 0x000fe200020006ff */
[--C-:B------:R-:W-:Y:S02]  /*7a70*/  HADD2.F32 R110, -RZ, R0.reuse.H0_H0 ;  /* 0x20000000ff6e7230 */ /* 0x100fe40000004100 */
[----:B------:R-:W-:Y:S01]  /*7a80*/  HADD2.F32 R105, -RZ, R0.H1_H1 ;  /* 0x30000000ff697230 */ /* 0x000fe20000004100 */
[-C--:B------:R-:W-:Y:S01]  /*7a90*/  F2FP.F16.E4M3.UNPACK_B R0, R156.reuse ;  /* 0x0000009cff00723e */ /* 0x080fe200020006ff */
[--C-:B------:R-:W-:Y:S02]  /*7aa0*/  HADD2.F32 R112, -RZ, R4.reuse.H0_H0 ;  /* 0x20000004ff707230 */ /* 0x100fe40000004100 */
[----:B------:R-:W-:Y:S01]  /*7ab0*/  HADD2.F32 R107, -RZ, R4.H1_H1 ;  /* 0x30000004ff6b7230 */ /* 0x000fe20000004100 */
[----:B------:R-:W-:Y:S01]  /*7ac0*/  F2FP.F16.E4M3.UNPACK_B R4, R157 ;  /* 0x0000009dff04723e */ /* 0x000fe200020006ff */
[--C-:B------:R-:W-:Y:S02]  /*7ad0*/  HADD2.F32 R108, -RZ, R3.reuse.H0_H0 ;  /* 0x20000003ff6c7230 */ /* 0x100fe40000004100 */
[----:B------:R-:W-:Y:S01]  /*7ae0*/  HADD2.F32 R103, -RZ, R3.H1_H1 ;  /* 0x30000003ff677230 */ /* 0x000fe20000004100 */
[----:B------:R-:W-:Y:S01]  /*7af0*/  F2FP.F16.E4M3.UNPACK_B R3, R155.H1 ;  /* 0x0000009bff03723e */ /* 0x000fe200030006ff */
[--C-:B------:R-:W-:Y:S02]  /*7b00*/  HADD2.F32 R116, -RZ, R0.reuse.H0_H0 ;  /* 0x20000000ff747230 */ /* 0x100fe40000004100 */
[----:B------:R-:W-:Y:S01]  /*7b10*/  HADD2.F32 R111, -RZ, R0.H1_H1 ;  /* 0x30000000ff6f7230 */ /* 0x000fe20000004100 */
[----:B------:R-:W-:Y:S01]  /*7b20*/  F2FP.F16.E4M3.UNPACK_B R0, R156.H1 ;  /* 0x0000009cff00723e */ /* 0x000fe200030006ff */
[--C-:B------:R-:W-:Y:S02]  /*7b30*/  HADD2.F32 R120, -RZ, R4.reuse.H0_H0 ;  /* 0x20000004ff787230 */ /* 0x100fe40000004100 */
[----:B------:R-:W-:Y:S02]  /*7b40*/  HADD2.F32 R115, -RZ, R4.H1_H1 ;  /* 0x30000004ff737230 */ /* 0x000fe40000004100 */
[--C-:B------:R-:W-:Y:S01]  /*7b50*/  HADD2.F32 R114, -RZ, R3.reuse.H0_H0 ;  /* 0x20000003ff727230 */ /* 0x100fe20000004100 */
[----:B------:R-:W1:Y:S01]  /*7b60*/  LDTM.x64 R4, tmem[UR4+0x40] ;  /* 0x00004004000479ee */ /* 0x000e620008340000 */
[----:B------:R-:W-:Y:S01]  /*7b70*/  HADD2.F32 R109, -RZ, R3.H1_H1 ;  /* 0x30000003ff6d7230 */ /* 0x000fe20000004100 */
[----:B------:R-:W-:Y:S01]  /*7b80*/  F2FP.F16.E4M3.UNPACK_B R3, R157.H1 ;  /* 0x0000009dff03723e */ /* 0x000fe200030006ff */
        /* <DEDUP_REMOVED lines=14> */
[----:B------:R-:W-:Y:S01]  /*7c70*/  F2FP.F16.E4M3.UNPACK_B R0, R160.H1 ;  /* 0x000000a0ff00723e */ /* 0x000fe200030006ff */
[--C-:B------:R-:W-:Y:S02]  /*7c80*/  HADD2.F32 R132, -RZ, R3.reuse.H0_H0 ;  /* 0x20000003ff847230 */ /* 0x100fe40000004100 */
[C---:B-1----:R-:W-:Y:S01]  /*7c90*/  FMUL R7, R78.reuse, R7 ;  /* 0x000000074e077220 */ /* 0x042fe20000400000 */
        /* <DEDUP_REMOVED lines=10> */
[C---:B------:R-:W-:Y:S01]  /*7d40*/  FMUL R0, R78.reuse, R4 ;  /* 0x000000044e007220 */ /* 0x040fe20000400000 */
[--C-:B------:R-:W-:Y:S01]  /*7d50*/  HADD2.F32 R140, -RZ, R135.reuse.H0_H0 ;  /* 0x20000087ff8c7230 */ /* 0x100fe20000004100 */
[----:B------:R-:W-:Y:S01]  /*7d60*/  F2FP.F16.E4M3.UNPACK_B R4, R163 ;  /* 0x000000a3ff04723e */ /* 0x000fe200020006ff */
[----:B------:R-:W-:Y:S02]  /*7d70*/  HADD2.F32 R135, -RZ, R135.H1_H1 ;  /* 0x30000087ff877230 */ /* 0x000fe40000004100 */
[C---:B------:R-:W-:Y:S01]  /*7d80*/  FFMA R0, R81.reuse, R2, R0 ;  /* 0x0000000251007223 */ /* 0x040fe20000000000 */
[C---:B------:R-:W-:Y:S01]  /*7d90*/  FMUL R2, R78.reuse, R5 ;  /* 0x000000054e027220 */ /* 0x040fe20000400000 */
[--C-:B------:R-:W-:Y:S01]  /*7da0*/  HADD2.F32 R142, -RZ, R3.reuse.H0_H0 ;  /* 0x20000003ff8e7230 */ /* 0x100fe20000004100 */
[----:B------:R-:W-:Y:S01]  /*7db0*/  F2FP.F16.E4M3.UNPACK_B R5, R163.H1 ;  /* 0x000000a3ff05723e */ /* 0x000fe200030006ff */
[----:B------:R-:W-:Y:S02]  /*7dc0*/  HADD2.F32 R137, -RZ, R3.H1_H1 ;  /* 0x30000003ff897230 */ /* 0x000fe40000004100 */
[C---:B------:R-:W-:Y:S01]  /*7dd0*/  FFMA R2, R81.reuse, R82, R2 ;  /* 0x0000005251027223 */ /* 0x040fe20000000002 */
[--C-:B------:R-:W-:Y:S02]  /*7de0*/  HADD2.F32 R82, -RZ, R4.reuse.H0_H0 ;  /* 0x20000004ff527230 */ /* 0x100fe40000004100 */
[C---:B------:R-:W-:Y:S01]  /*7df0*/  FMUL R3, R78.reuse, R6 ;  /* 0x000000064e037220 */ /* 0x040fe20000400000 */
[----:B------:R-:W-:Y:S02]  /*7e00*/  HADD2.F32 R139, -RZ, R4.H1_H1 ;  /* 0x30000004ff8b7230 */ /* 0x000fe40000004100 */
[C---:B------:R-:W-:Y:S01]  /*7e10*/  FMUL R4, R78.reuse, R9 ;  /* 0x000000094e047220 */ /* 0x040fe20000400000 */
[--C-:B------:R-:W-:Y:S02]  /*7e20*/  HADD2.F32 R141, -RZ, R5.reuse.H1_H1 ;  /* 0x30000005ff8d7230 */ /* 0x100fe40000004100 */
[C---:B------:R-:W-:Y:S01]  /*7e30*/  FFMA R3, R81.reuse, R84, R3 ;  /* 0x0000005451037223 */ /* 0x040fe20000000003 */
[----:B------:R-:W-:Y:S01]  /*7e40*/  FFMA R7, R81, R86, R7 ;  /* 0x0000005651077223 */ /* 0x000fe20000000007 */
[----:B------:R-:W-:Y:S02]  /*7e50*/  HADD2.F32 R84, -RZ, R5.H0_H0 ;  /* 0x20000005ff547230 */ /* 0x000fe40000004100 */
[C---:B------:R-:W-:Y:S01]  /*7e60*/  FMUL R5, R78.reuse, R10 ;  /* 0x0000000a4e057220 */ /* 0x040fe20000400000 */
[C---:B------:R-:W-:Y:S01]  /*7e70*/  FMUL R6, R78.reuse, R11 ;  /* 0x0000000b4e067220 */ /* 0x040fe20000400000 */
[C---:B------:R-:W-:Y:S01]  /*7e80*/  FMUL R11, R78.reuse, R16 ;  /* 0x000000104e0b7220 */ /* 0x040fe20000400000 */
[----:B------:R-:W-:Y:S01]  /*7e90*/  F2FP.SATFINITE.E4M3.F32.PACK_AB_MERGE_C R143, R7, R3, RZ ;  /* 0x00000003078f723e */ /* 0x000fe200048070ff */
[C---:B------:R-:W-:Y:S01]  /*7ea0*/  FMUL R3, R78.reuse, R8 ;  /* 0x000000084e037220 */ /* 0x040fe20000400000 */
[C---:B------:R-:W-:Y:S01]  /*7eb0*/  FMUL R7, R78.reuse, R12 ;  /* 0x0000000c4e077220 */ /* 0x040fe20000400000 */
[C---:B------:R-:W-:Y:S01]  /*7ec0*/  FMUL R8, R78.reuse, R13 ;  /* 0x0000000d4e087220 */ /* 0x040fe20000400000 */
[C---:B------:R-:W-:Y:S01]  /*7ed0*/  FMUL R12, R78.reuse, R17 ;  /* 0x000000114e0c7220 */ /* 0x040fe20000400000 */
[C---:B------:R-:W-:Y:S01]  /*7ee0*/  FFMA R3, R81.reuse, R88, R3 ;  /* 0x0000005851037223 */ /* 0x040fe20000000003 */
[C---:B------:R-:W-:Y:S01]  /*7ef0*/  FFMA R4, R81.reuse, R83, R4 ;  /* 0x0000005351047223 */ /* 0x040fe20000000004 */
[C---:B------:R-:W-:Y:S01]  /*7f00*/  FFMA R5, R81.reuse, R90, R5 ;  /* 0x0000005a51057223 */ /* 0x040fe20000000005 */
[C---:B------:R-:W-:Y:S01]  /*7f10*/  FFMA R6, R81.reuse, R85, R6 ;  /* 0x0000005551067223 */ /* 0x040fe20000000006 */
[C---:B------:R-:W-:Y:S01]  /*7f20*/  FFMA R7, R81.reuse, R92, R7 ;  /* 0x0000005c51077223 */ /* 0x040fe20000000007 */
[C---:B------:R-:W-:Y:S01]  /*7f30*/  FFMA R8, R81.reuse, R87, R8 ;  /* 0x0000005751087223 */ /* 0x040fe20000000008 */
[C---:B------:R-:W-:Y:S01]  /*7f40*/  FMUL R16, R78.reuse, R21 ;  /* 0x000000154e107220 */ /* 0x040fe20000400000 */
[----:B------:R-:W-:Y:S01]  /*7f50*/  FMUL R9, R78, R14 ;  /* 0x0000000e4e097220 */ /* 0x000fe20000400000 */
[----:B------:R-:W-:Y:S01]  /*7f60*/  F2FP.SATFINITE.E4M3.F32.PACK_AB_MERGE_C R5, R6, R5, RZ ;  /* 0x000000050605723e */ /* 0x000fe200048070ff */
[C---:B------:R-:W-:Y:S01]  /*7f70*/  FMUL R10, R78.reuse, R15 ;  /* 0x0000000f4e0a7220 */ /* 0x040fe20000400000 */
[C---:B------:R-:W-:Y:S01]  /*7f80*/  FMUL R15, R78.reuse, R20 ;  /* 0x000000144e0f7220 */ /* 0x040fe20000400000 */
[C---:B------:R-:W-:Y:S01]  /*7f90*/  FFMA R9, R81.reuse, R94, R9 ;  /* 0x0000005e51097223 */ /* 0x040fe20000000009 */
[C---:B------:R-:W-:Y:S01]  /*7fa0*/  FMUL R20, R78.reuse, R25 ;  /* 0x000000194e147220 */ /* 0x040fe20000400000 */
[C---:B------:R-:W-:Y:S01]  /*7fb0*/  FFMA R10, R81.reuse, R89, R10 ;  /* 0x00000059510a7223 */ /* 0x040fe2000000000a */
[C---:B------:R-:W-:Y:S01]  /*7fc0*/  FFMA R11, R81.reuse, R96, R11 ;  /* 0x00000060510b7223 */ /* 0x040fe2000000000b */
[C---:B------:R-:W-:Y:S01]  /*7fd0*/  FFMA R12, R81.reuse, R91, R12 ;  /* 0x0000005b510c7223 */ /* 0x040fe2000000000c */
[C---:B------:R-:W-:Y:S01]  /*7fe0*/  FMUL R13, R78.reuse, R18 ;  /* 0x000000124e0d7220 */ /* 0x040fe20000400000 */
[----:B------:R-:W-:Y:S01]  /*7ff0*/  FMUL R14, R78, R19 ;  /* 0x000000134e0e7220 */ /* 0x000fe20000400000 */
[----:B------:R-:W-:Y:S01]  /*8000*/  F2FP.SATFINITE.E4M3.F32.PACK_AB_MERGE_C R9, R10, R9, RZ ;  /* 0x000000090a09723e */ /* 0x000fe200048070ff */
[C---:B------:R-:W-:Y:S01]  /*8010*/  FMUL R19, R78.reuse, R24 ;  /* 0x000000184e137220 */ /* 0x040fe20000400000 */
        /* <DEDUP_REMOVED lines=17> */
[----:B------:R-:W-:Y:S01]  /*8130*/  FMUL R27, R78, R32 ;  /* 0x000000204e1b7220 */ /* 0x000fe20000400000 */
[C---:B------:R-:W-:Y:S01]  /*8140*/  FFMA R21, R81.reuse, R106, R21 ;  /* 0x0000006a51157223 */ /* 0x040fe20000000015 */
[C---:B------:R-:W-:Y:S01]  /*8150*/  FFMA R22, R81.reuse, R101, R22 ;  /* 0x0000006551167223 */ /* 0x040fe20000000016 */
[----:B------:R-:W-:Y:S01]  /*8160*/  F2FP.SATFINITE.E4M3.F32.PACK_AB_MERGE_C R16, R16, R15, R17 ;  /* 0x0000000f1010723e */ /* 0x000fe20004807011 */
[C---:B------:R-:W-:Y:S01]  /*8170*/  FFMA R23, R81.reuse, R108, R23 ;  /* 0x0000006c51177223 */ /* 0x040fe20000000017 */
[C---:B------:R-:W-:Y:S01]  /*8180*/  FFMA R24, R81.reuse, R103, R24 ;  /* 0x0000006751187223 */ /* 0x040fe20000000018 */
[----:B------:R-:W-:Y:S01]  /*8190*/  FMUL R32, R78, R37 ;  /* 0x000000254e207220 */ /* 0x000fe20000400000 */
[----:B------:R-:W-:Y:S01]  /*81a0*/  F2FP.SATFINITE.E4M3.F32.PACK_AB_MERGE_C R21, R22, R21, RZ ;  /* 0x000000151615723e */ /* 0x000fe200048070ff */
[C---:B------:R-:W-:Y:S01]  /*81b0*/  FMUL R25, R78.reuse, R30 ;  /* 0x0000001e4e197220 */ /* 0x040fe20000400000 */
[C---:B------:R-:W-:Y:S01]  /*81c0*/  FMUL R26, R78.reuse, R31 ;  /* 0x0000001f4e1a7220 */ /* 0x040fe20000400000 */
[----:B------:R-:W-:Y:S01]  /*81d0*/  FMUL R31, R78, R36 ;  /* 0x000000244e1f7220 */ /* 0x000fe20000400000 */
[----:B------:R-:W-:Y:S01]  /*81e0*/  F2FP.SATFINITE.E4M3.F32.PACK_AB_MERGE_C R17, R20, R19, R21 ;  /* 0x000000131411723e */ /* 0x000fe20004807015 */
        /* <DEDUP_REMOVED lines=8> */
[----:B------:R-:W-:Y:S01]  /*8270*/  FMUL R35, R78, R40 ;  /* 0x000000284e237220 */ /* 0x000fe20000400000 */
[C---:B------:R-:W-:Y:S01]  /*8280*/  FFMA R29, R81.reuse, R114, R29 ;  /* 0x00000072511d7223 */ /* 0x040fe2000000001d */
[----:B------:R-:W-:Y:S01]  /*8290*/  F2FP.SATFINITE.E4M3.F32.PACK_AB_MERGE_C R18, R24, R23, R18 ;  /* 0x000000171812723e */ /* 0x000fe20004807012 */
        /* <DEDUP_REMOVED lines=22> */
[C---:B------:R-:W-:Y:S01]  /*8400*/  FMUL R41, R78.reuse, R46 ;  /* 0x0000002e4e297220 */ /* 0x040fe20000400000 */
[C---:B------:R-:W-:Y:S01]  /*8410*/  FMUL R42, R78.reuse, R47 ;  /* 0x0000002f4e2a7220 */ /* 0x040fe20000400000 */
[C---:B------:R-:W-:Y:S01]  /*8420*/  FFMA R40, R81.reuse, R119, R40 ;  /* 0x0000007751287223 */ /* 0x040fe20000000028 */
[--C-:B------:R-:W-:Y:S02]  /*8430*/  HADD2.F32 R130, -RZ, R125.reuse.H0_H0 ;  /* 0x2000007dff827230 */ /* 0x100fe40000004100 */
[C---:B------:R-:W-:Y:S01]  /*8440*/  FFMA R41, R81.reuse, R126, R41 ;  /* 0x0000007e51297223 */ /* 0x040fe20000000029 */
[----:B------:R-:W-:Y:S02]  /*8450*/  HADD2.F32 R125, -RZ, R125.H1_H1 ;  /* 0x3000007dff7d7230 */ /* 0x000fe40000004100 */
[C---:B------:R-:W-:Y:S01]  /*8460*/  FMUL R45, R78.reuse, R50 ;  /* 0x000000324e2d7220 */ /* 0x040fe20000400000 */
[C---:B------:R-:W-:Y:S01]  /*8470*/  FFMA R42, R81.reuse, R121, R42 ;  /* 0x00000079512a7223 */ /* 0x040fe2000000002a */
[C---:B------:R-:W-:Y:S01]  /*8480*/  FMUL R46, R78.reuse, R51 ;  /* 0x000000334e2e7220 */ /* 0x040fe20000400000 */
[C---:B------:R-:W-:Y:S01]  /*8490*/  FFMA R43, R81.reuse, R128, R43 ;  /* 0x00000080512b7223 */ /* 0x040fe2000000002b */
[C---:B------:R-:W-:Y:S01]  /*84a0*/  FMUL R47, R78.reuse, R52 ;  /* 0x000000344e2f7220 */ /* 0x040fe20000400000 */
        /* <DEDUP_REMOVED lines=10> */
[C---:B------:R-:W-:Y:S01]  /*8550*/  FFMA R45, R81.reuse, R130, R45 ;  /* 0x00000082512d7223 */ /* 0x040fe2000000002d */
[C---:B------:R-:W-:Y:S01]  /*8560*/  FMUL R59, R78.reuse, R64 ;  /* 0x000000404e3b7220 */ /* 0x040fe20000400000 */
[C---:B------:R-:W-:Y:S01]  /*8570*/  FMUL R60, R78.reuse, R65 ;  /* 0x000000414e3c7220 */ /* 0x040fe20000400000 */
[C---:B------:R-:W-:Y:S01]  /*8580*/  FMUL R61, R78.reuse, R66 ;  /* 0x000000424e3d7220 */ /* 0x040fe20000400000 */
[----:B------:R-:W-:Y:S01]  /*8590*/  FMUL R62, R78, R67 ;  /* 0x000000434e3e7220 */ /* 0x000fe20000400000 */
[C---:B------:R-:W-:Y:S01]  /*85a0*/  FFMA R46, R81.reuse, R125, R46 ;  /* 0x0000007d512e7223 */ /* 0x040fe2000000002e */
[----:B------:R-:W-:Y:S01]  /*85b0*/  F2FP.SATFINITE.E4M3.F32.PACK_AB_MERGE_C R64, R2, R0, R143 ;  /* 0x000000000240723e */ /* 0x000fe2000480708f */
[C---:B------:R-:W-:Y:S01]  /*85c0*/  FFMA R47, R81.reuse, R132, R47 ;  /* 0x00000084512f7223 */ /* 0x040fe2000000002f */
[----:B------:R-:W-:Y:S01]  /*85d0*/  F2FP.SATFINITE.E4M3.F32.PACK_AB_MERGE_C R65, R4, R3, R5 ;  /* 0x000000030441723e */ /* 0x000fe20004807005 */
[C---:B------:R-:W-:Y:S01]  /*85e0*/  FFMA R48, R81.reuse, R127, R48 ;  /* 0x0000007f51307223 */ /* 0x040fe20000000030 */
[----:B------:R-:W-:Y:S01]  /*85f0*/  F2FP.SATFINITE.E4M3.F32.PACK_AB_MERGE_C R66, R8, R7, R9 ;  /* 0x000000070842723e */ /* 0x000fe20004807009 */
[C---:B------:R-:W-:Y:S01]  /*8600*/  FFMA R49, R81.reuse, R134, R49 ;  /* 0x0000008651317223 */ /* 0x040fe20000000031 */
[----:B------:R-:W-:Y:S01]  /*8610*/  F2FP.SATFINITE.E4M3.F32.PACK_AB_MERGE_C R67, R12, R11, R13 ;  /* 0x0000000b0c43723e */ /* 0x000fe2000480700d */
[----:B------:R-:W-:Y:S01]  /*8620*/  FMUL R53, R78, R58 ;  /* 0x0000003a4e357220 */ /* 0x000fe20000400000 */
[C---:B------:R-:W-:Y:S01]  /*8630*/  FFMA R50, R81.reuse, R129, R50 ;  /* 0x0000008151327223 */ /* 0x040fe20000000032 */
[C---:B------:R-:W-:Y:S01]  /*8640*/  FFMA R51, R81.reuse, R136, R51 ;  /* 0x0000008851337223 */ /* 0x040fe20000000033 */
[C---:B------:R-:W-:Y:S01]  /*8650*/  FFMA R52, R81.reuse, R131, R52 ;  /* 0x0000008351347223 */ /* 0x040fe20000000034 */
[----:B------:R1:W-:Y:S01]  /*8660*/  STS.128 [R172+UR49+0xa200], R64 ;  /* 0x00a20040ac007988 */ /* 0x0003e20008000c31 */
[C---:B------:R-:W-:Y:S01]  /*8670*/  FFMA R53, R81.reuse, R138, R53 ;  /* 0x0000008a51357223 */ /* 0x040fe20000000035 */
[----:B------:R-:W-:Y:S01]  /*8680*/  F2FP.SATFINITE.E4M3.F32.PACK_AB_MERGE_C R37, R38, R37, RZ ;  /* 0x000000252625723e */ /* 0x000fe200048070ff */
[C---:B------:R-:W-:Y:S01]  /*8690*/  FFMA R54, R81.reuse, R133, R54 ;  /* 0x0000008551367223 */ /* 0x040fe20000000036 */
[----:B------:R-:W-:Y:S01]  /*86a0*/  FMUL R58, R78, R63 ;  /* 0x0000003f4e3a7220 */ /* 0x000fe20000400000 */
[C---:B------:R-:W-:Y:S01]  /*86b0*/  FFMA R55, R81.reuse, R140, R55 ;  /* 0x0000008c51377223 */ /* 0x040fe20000000037 */
[C---:B------:R-:W-:Y:S01]  /*86c0*/  FFMA R56, R81.reuse, R135, R56 ;  /* 0x0000008751387223 */ /* 0x040fe20000000038 */
[C---:B------:R-:W-:Y:S01]  /*86d0*/  FFMA R57, R81.reuse, R142, R57 ;  /* 0x0000008e51397223 */ /* 0x040fe20000000039 */
[----:B------:R1:W-:Y:S01]  /*86e0*/  STS.128 [R193+0xa010], R16 ;  /* 0x00a01010c1007388 */ /* 0x0003e20000000c00 */
[----:B------:R-:W-:Y:S01]  /*86f0*/  F2FP.SATFINITE.E4M3.F32.PACK_AB_MERGE_C R33, R36, R35, R37 ;  /* 0x000000232421723e */ /* 0x000fe20004807025 */
[C---:B------:R-:W-:Y:S01]  /*8700*/  FFMA R58, R81.reuse, R137, R58 ;  /* 0x00000089513a7223 */ /* 0x040fe2000000003a */
[----:B------:R-:W-:Y:S01]  /*8710*/  F2FP.SATFINITE.E4M3.F32.PACK_AB_MERGE_C R34, R42, R41, RZ ;  /* 0x000000292a22723e */ /* 0x000fe200048070ff */
[C---:B------:R-:W-:Y:S01]  /*8720*/  FFMA R59, R81.reuse, R82, R59 ;  /* 0x00000052513b7223 */ /* 0x040fe2000000003b */
[----:B------:R-:W-:Y:S01]  /*8730*/  F2FP.SATFINITE.E4M3.F32.PACK_AB_MERGE_C R35, R46, R45, RZ ;  /* 0x0000002d2e23723e */ /* 0x000fe200048070ff */
        /* <DEDUP_REMOVED lines=25> */
[----:B------:R-:W-:Y:S02]  /*88d0*/  UIADD3 UR8, UP0, UPT, UR52, 0x680, URZ ;  /* 0x0000068034087890 */ /* 0x000fe4000ff1e0ff */
[----:B------:R-:W-:Y:S02]  /*88e0*/  UIADD3 UR5, UPT, UPT, UR41, 0x40, URZ ;  /* 0x0000004029057890 */ /* 0x000fe4000fffe0ff */
[----:B------:R-:W-:Y:S02]  /*88f0*/  UIADD3 UR4, UPT, UPT, UR49, 0xa200, URZ ;  /* 0x0000a20031047890 */ /* 0x000fe4000fffe0ff */
[----:B------:R-:W-:Y:S01]  /*8900*/  UIADD3.X UR9, UPT, UPT, URZ, UR53, URZ, UP0, !UPT ;  /* 0x00000035ff097290 */ /* 0x000fe200087fe4ff */
[----:B------:R-:W-:Y:S01]  /*8910*/  UMOV UR6, UR42 ;  /* 0x0000002a00067c82 */ /* 0x000fe20008000000 */
[----:B------:R-:W-:Y:S07]  /*8920*/  UMOV UR7, UR36 ;  /* 0x0000002400077c82 */ /* 0x000fee0008000000 */
[----:B------:R2:W-:Y:S01]  /*8930*/  UTMASTG.3D [UR4], [UR8] ;  /* 0x00000004080073b5 */ /* 0x0005e20008010000 */
[----:B------:R0:W-:Y:S01]  /*8940*/  UTMACMDFLUSH ;  /* 0x00000000000079b7 */ /* 0x0001e20000000000 */
[----:B--2---:R-:W-:Y:S04]  /*8950*/  DEPBAR.LE SB0, 0x1 ;  /* 0x000080400000791a */ /* 0x004fe80000000000 */
.L_x_125:
[----:B------:R-:W-:Y:S05]  /*8960*/  BSYNC.RECONVERGENT B0 ;  /* 0x0000000000007941 */ /* 0x000fea0003800200 */
.L_x_124:
        /* <DEDUP_REMOVED lines=16> */
.L_x_129:
[----:B------:R-:W-:Y:S05]  /*8a70*/  BSYNC B0 ;  /* 0x0000000000007941 */ /* 0x000fea0003800000 */
.L_x_128:
        /* <DEDUP_REMOVED lines=20> */
.L_x_127:
[----:B------:R-:W-:Y:S05]  /*8bc0*/  BSYNC B1 ;  /* 0x0000000000017941 */ /* 0x000fea0003800000 */
.L_x_126:
[----:B--2---:R-:W-:Y:S01]  /*8bd0*/  VIADD R0, R80, 0x80 ;  /* 0x0000008050007836 */ /* 0x004fe20000000000 */
        /* <DEDUP_REMOVED lines=10> */
[----:B------:R-:W5:Y:S01]  /*8c80*/  LDCU.64 UR6, c[0x4][0x80] ;  /* 0x01001000ff0677ac */ /* 0x000f620008000a00 */
[----:B------:R-:W1:Y:S01]  /*8c90*/  LDC.64 R2, c[0x4][R3] ;  /* 0x0100000003027b82 */ /* 0x000e620000000a00 */
[----:B------:R-:W3:Y:S01]  /*8ca0*/  LDCU.64 UR4, c[0x4][0x18] ;  /* 0x01000300ff0477ac */ /* 0x000ee20008000a00 */
[----:B--2---:R-:W-:Y:S01]  /*8cb0*/  MOV R5, UR9 ;  /* 0x0000000900057c02 */ /* 0x004fe20008000f00 */
[----:B------:R-:W-:Y:S01]  /*8cc0*/  IMAD.U32 R4, RZ, RZ, UR8 ;  /* 0x00000008ff047e24 */ /* 0x000fe2000f8e00ff */
[----:B-----5:R-:W-:Y:S01]  /*8cd0*/  MOV R7, UR7 ;  /* 0x0000000700077c02 */ /* 0x020fe20008000f00 */
[----:B------:R-:W-:Y:S01]  /*8ce0*/  IMAD.U32 R6, RZ, RZ, UR6 ;  /* 0x00000006ff067e24 */ /* 0x000fe2000f8e00ff */
[----:B---3--:R-:W-:Y:S01]  /*8cf0*/  MOV R11, UR5 ;  /* 0x00000005000b7c02 */ /* 0x008fe20008000f00 */
[----:B------:R-:W-:Y:S02]  /*8d00*/  IMAD.U32 R10, RZ, RZ, UR4 ;  /* 0x00000004ff0a7e24 */ /* 0x000fe4000f8e00ff */
[----:B------:R-:W-:Y:S07]  /*8d10*/  LEPC R20, `(.L_x_132) ;  /* 0x000000001014794e */ /* 0x000fee0000000000 */
[----:B-1--4-:R-:W-:Y:S05]  /*8d20*/  CALL.ABS.NOINC R2 ;  /* 0x0000000002007343 */ /* 0x012fea0003c00000 */
.L_x_132:
[----:B------:R-:W-:Y:S05]  /*8d30*/  BSYNC.RECONVERGENT B6 ;  /* 0x0000000000067941 */ /* 0x000fea0003800200 */
.L_x_131:
[----:B---3--:R-:W-:Y:S01]  /*8d40*/  F2FP.F16.E4M3.UNPACK_B R4, R149 ;  /* 0x00000095ff04723e */ /* 0x008fe200020006ff */
        /* <DEDUP_REMOVED lines=13> */
[----:B----4-:R-:W-:Y:S01]  /*8e20*/  F2FP.F16.E4M3.UNPACK_B R125, R159.H1 ;  /* 0x0000009fff7d723e */ /* 0x010fe200030006ff */
        /* <DEDUP_REMOVED lines=262> */
[----:B------:R-:W-:Y:S02]  /*9e90*/  UIADD3 UR8, UP0, UPT, UR52, 0x680, URZ ;  /* 0x0000068034087890 */ /* 0x000fe4000ff1e0ff */
[----:B------:R-:W-:Y:S02]  /*9ea0*/  UIADD3 UR5, UPT, UPT, UR41, 0x80, URZ ;  /* 0x0000008029057890 */ /* 0x000fe4000fffe0ff */
[----:B------:R-:W-:Y:S01]  /*9eb0*/  MOV R188, UR10 ;  /* 0x0000000a00bc7c02 */ /* 0x000fe20008000f00 */
[----:B------:R-:W-:Y:S01]  /*9ec0*/  UIADD3.X UR9, UPT, UPT, URZ, UR53, URZ, UP0, !UPT ;  /* 0x00000035ff097290 */ /* 0x000fe200087fe4ff */
[----:B------:R-:W-:Y:S02]  /*9ed0*/  UMOV UR6, UR42 ;  /* 0x0000002a00067c82 */ /* 0x000fe40008000000 */
[----:B------:R-:W-:Y:S01]  /*9ee0*/  R2UR UR4, R188 ;  /* 0x00000000bc0472ca */ /* 0x000fe200000e0000 */
[----:B------:R-:W-:Y:S11]  /*9ef0*/  UMOV UR7, UR36 ;  /* 0x0000002400077c82 */ /* 0x000ff60008000000 */
[----:B------:R-:W-:Y:S01]  /*9f00*/  @!UPT UIADD3 URZ, UPT, UPT, URZ, URZ, URZ ;  /* 0x000000fffffff290 */ /* 0x000fe2000fffe0ff */
[----:B------:R2:W-:Y:S01]  /*9f10*/  UTMASTG.3D [UR4], [UR8] ;  /* 0x00000004080073b5 */ /* 0x0005e20008010000 */
[----:B------:R0:W-:Y:S01]  /*9f20*/  UTMACMDFLUSH ;  /* 0x00000000000079b7 */ /* 0x0001e20000000000 */
[----:B--2---:R-:W-:Y:S04]  /*9f30*/  DEPBAR.LE SB0, 0x1 ;  /* 0x000080400000791a */ /* 0x004fe80000000000 */
.L_x_134:
[----:B------:R-:W-:Y:S05]  /*9f40*/  BSYNC.RECONVERGENT B0 ;  /* 0x0000000000007941 */ /* 0x000fea0003800200 */
.L_x_133:
        /* <DEDUP_REMOVED lines=16> */
.L_x_138:
[----:B------:R-:W-:Y:S05]  /*a050*/  BSYNC B0 ;  /* 0x0000000000007941 */ /* 0x000fea0003800000 */
.L_x_137:
        /* <DEDUP_REMOVED lines=20> */
.L_x_136:
[----:B------:R-:W-:Y:S05]  /*a1a0*/  BSYNC B1 ;  /* 0x0000000000017941 */ /* 0x000fea0003800000 */
.L_x_135:
[----:B--2---:R-:W-:Y:S05]  /*a1b0*/  VIADD R0, R80, 0xc0 ;  /* 0x000000c050007836 */ /* 0x004fea0000000000 */
        /* <DEDUP_REMOVED lines=20> */
.L_x_140:
[----:B------:R-:W-:Y:S01]  /*a300*/  ISETP.NE.AND P0, PT, R189, RZ, PT ;  /* 0x000000ffbd00720c */ /* 0x000fe20003f05270 */
[----:B------:R-:W-:Y:S05]  /*a310*/  WARPSYNC.ALL ;  /* 0x0000000000007948 */ /* 0x000fea0003800000 */
[----:B------:R-:W-:Y:S01]  /*a320*/  R2UR UR4, R80 ;  /* 0x00000000500472ca */ /* 0x000fe200000e0000 */
[----:B------:R-:W-:Y:S01]  /*a330*/  BSSY.RECONVERGENT B0, `(.L_x_141) ;  /* 0x000011c000007945 */ /* 0x000fe20003800200 */
[----:B---3--:R-:W-:Y:S02]  /*a340*/  F2FP.F16.E4M3.UNPACK_B R11, R149 ;  /* 0x00000095ff0b723e */ /* 0x008fe400020006ff */
[----:B------:R-:W-:Y:S02]  /*a350*/  F2FP.F16.E4M3.UNPACK_B R10, R150 ;  /* 0x00000096ff0a723e */ /* 0x000fe400020006ff */
[----:B------:R-:W-:Y:S01]  /*a360*/  F2FP.F16.E4M3.UNPACK_B R9, R151 ;  /* 0x00000097ff09723e */ /* 0x000fe200020006ff */
[--C-:B------:R-:W-:Y:S01]  /*a370*/  HADD2.F32 R83, -RZ, R11.reuse.H0_H0 ;  /* 0x2000000bff537230 */ /* 0x100fe20000004100 */
[----:B----4-:R-:W-:Y:S01]  /*a380*/  F2FP.F16.E4M3.UNPACK_B R8, R152 ;  /* 0x00000098ff08723e */ /* 0x010fe200020006ff */
[----:B------:R-:W-:Y:S01]  /*a390*/  HADD2.F32 R84, -RZ, R11.H1_H1 ;  /* 0x3000000bff547230 */ /* 0x000fe20000004100 */
[----:B------:R-:W-:Y:S01]  /*a3a0*/  F2FP.F16.E4M3.UNPACK_B R7, R153 ;  /* 0x00000099ff07723e */ /* 0x000fe200020006ff */
[--C-:B------:R-:W-:Y:S01]  /*a3b0*/  HADD2.F32 R87, -RZ, R10.reuse.H0_H0 ;  /* 0x2000000aff577230 */ /* 0x100fe20000004100 */
[----:B------:R-:W-:Y:S01]  /*a3c0*/  F2FP.F16.E4M3.UNPACK_B R6, R154 ;  /* 0x0000009aff06723e */ /* 0x000fe200020006ff */
[----:B------:R-:W-:Y:S01]  /*a3d0*/  HADD2.F32 R88, -RZ, R10.H1_H1 ;  /* 0x3000000aff587230 */ /* 0x000fe20000004100 */
[----:B------:R-:W-:Y:S01]  /*a3e0*/  F2FP.F16.E4M3.UNPACK_B R5, R155 ;  /* 0x0000009bff05723e */ /* 0x000fe200020006ff */
[--C-:B------:R-:W-:Y:S01]  /*a3f0*/  HADD2.F32 R91, -RZ, R9.reuse.H0_H0 ;  /* 0x20000009ff5b7230 */ /* 0x100fe20000004100 */
[----:B-1----:R-:W-:Y:S01]  /*a400*/  F2FP.F16.E4M3.UNPACK_B R4, R156 ;  /* 0x0000009cff04723e */ /* 0x002fe200020006ff */
[----:B------:R-:W-:Y:S01]  /*a410*/  HADD2.F32 R93, -RZ, R9.H1_H1 ;  /* 0x30000009ff5d7230 */ /* 0x000fe20000004100 */
[-C--:B------:R-:W-:Y:S01]  /*a420*/  F2FP.F16.E4M3.UNPACK_B R2, R148.reuse ;  /* 0x00000094ff02723e */ /* 0x080fe200020006ff */
[--C-:B------:R-:W-:Y:S01]  /*a430*/  HADD2.F32 R94, -RZ, R8.reuse.H0_H0 ;  /* 0x20000008ff5e7230 */ /* 0x100fe20000004100 */
[----:B------:R-:W-:Y:S01]  /*a440*/  F2FP.F16.E4M3.UNPACK_B R148, R148.H1 ;  /* 0x00000094ff94723e */ /* 0x000fe200030006ff */
[----:B------:R-:W-:Y:S01]  /*a450*/  HADD2.F32 R97, -RZ, R8.H1_H1 ;  /* 0x30000008ff617230 */ /* 0x000fe20000004100 */
[----:B------:R-:W-:Y:S01]  /*a460*/  F2FP.F16.E4M3.UNPACK_B R149, R149.H1 ;  /* 0x00000095ff95723e */ /* 0x000fe200030006ff */
[--C-:B------:R-:W-:Y:S01]  /*a470*/  HADD2.F32 R98, -RZ, R7.reuse.H0_H0 ;  /* 0x20000007ff627230 */ /* 0x100fe20000004100 */
[----:B------:R-:W-:Y:S01]  /*a480*/  F2FP.F16.E4M3.UNPACK_B R150, R150.H1 ;  /* 0x00000096ff96723e */ /* 0x000fe200030006ff */
[----:B------:R-:W-:Y:S01]  /*a490*/  HADD2.F32 R101, -RZ, R7.H1_H1 ;  /* 0x30000007ff657230 */ /* 0x000fe20000004100 */
[----:B------:R-:W-:Y:S01]  /*a4a0*/  F2FP.F16.E4M3.UNPACK_B R151, R151.H1 ;  /* 0x00000097ff97723e */ /* 0x000fe200030006ff */
[--C-:B------:R-:W-:Y:S01]  /*a4b0*/  HADD2.F32 R102, -RZ, R6.reuse.H0_H0 ;  /* 0x20000006ff667230 */ /* 0x100fe20000004100 */
[----:B------:R-:W-:Y:S01]  /*a4c0*/  IADD3 R191, PT, PT, R191, 0xc0, RZ ;  /* 0x000000c0bfbf7810 */ /* 0x000fe20007ffe0ff */
[----:B------:R-:W-:Y:S01]  /*a4d0*/  HADD2.F32 R105, -RZ, R6.H1_H1 ;  /* 0x30000006ff697230 */ /* 0x000fe20000004100 */
[----:B------:R-:W-:Y:S01]  /*a4e0*/  F2FP.F16.E4M3.UNPACK_B R138, R163 ;  /* 0x000000a3ff8a723e */ /* 0x000fe200020006ff */
[--C-:B------:R-:W-:Y:S01]  /*a4f0*/  HADD2.F32 R106, -RZ, R5.reuse.H0_H0 ;  /* 0x20000005ff6a7230 */ /* 0x100fe20000004100 */
[----:B------:R-:W-:Y:S01]  /*a500*/  LOP3.LUT R191, R191, 0xfefffff8, RZ, 0xc0, !PT ;  /* 0xfefffff8bfbf7812 */ /* 0x000fe200078ec0ff */
[----:B------:R-:W-:Y:S01]  /*a510*/  HADD2.F32 R109, -RZ, R5.H1_H1 ;  /* 0x30000005ff6d7230 */ /* 0x000fe20000004100 */
[----:B------:R-:W-:Y:S01]  /*a520*/  F2FP.F16.E4M3.UNPACK_B R116, R157 ;  /* 0x0000009dff74723e */ /* 0x000fe200020006ff */
[--C-:B------:R-:W-:Y:S01]  /*a530*/  HADD2.F32 R110, -RZ, R4.reuse.H0_H0 ;  /* 0x20000004ff6e7230 */ /* 0x100fe20000004100 */
[----:B------:R-:W-:Y:S01]  /*a540*/  F2FP.F16.E4M3.UNPACK_B R120, R158 ;  /* 0x0000009eff78723e */ /* 0x000fe200020006ff */
[----:B------:R-:W-:Y:S01]  /*a550*/  HADD2.F32 R113, -RZ, R4.H1_H1 ;  /* 0x30000004ff717230 */ /* 0x000fe20000004100 */
[----:B------:R-:W-:Y:S01]  /*a560*/  F2FP.F16.E4M3.UNPACK_B R124, R159 ;  /* 0x0000009fff7c723e */ /* 0x000fe200020006ff */
[----:B------:R-:W1:Y:S01]  /*a570*/  LDTM.x64 R4, tmem[UR4+0xc0] ;  /* 0x0000c004000479ee */ /* 0x000e620008340000 */
[--C-:B------:R-:W-:Y:S01]  /*a580*/  HADD2.F32 R0, -RZ, R2.reuse.H0_H0 ;  /* 0x20000002ff007230 */ /* 0x100fe20000004100 */
[----:B------:R-:W-:Y:S01]  /*a590*/  NOP ;  /* 0x0000000000007918 */ /* 0x000fe20000000000 */
[----:B-1----:R1:W-:Y:S01]  /*a5a0*/  SYNCS.ARRIVE.TRANS64.RED.A1T0 RZ, [R191+URZ], RZ ;  /* 0x000000ffbfff79a7 */ /* 0x0023e200081004ff */
[----:B------:R-:W-:Y:S01]  /*a5b0*/  HADD2.F32 R2, -RZ, R2.H1_H1 ;  /* 0x30000002ff027230 */ /* 0x000fe20000004100 */
[----:B------:R-:W-:Y:S01]  /*a5c0*/  F2FP.F16.E4M3.UNPACK_B R128, R160 ;  /* 0x000000a0ff80723e */ /* 0x000fe200020006ff */
[--C-:B------:R-:W-:Y:S01]  /*a5d0*/  HADD2.F32 R86, -RZ, R149.reuse.H1_H1 ;  /* 0x30000095ff567230 */ /* 0x100fe20000004100 */
[----:B------:R-:W-:Y:S01]  /*a5e0*/  F2FP.F16.E4M3.UNPACK_B R132, R161 ;  /* 0x000000a1ff84723e */ /* 0x000fe200020006ff */
[--C-:B------:R-:W-:Y:S01]  /*a5f0*/  HADD2.F32 R114, -RZ, R116.reuse.H0_H0 ;  /* 0x20000074ff727230 */ /* 0x100fe20000004100 */
[----:B------:R-:W-:Y:S01]  /*a600*/  F2FP.F16.E4M3.UNPACK_B R136, R162 ;  /* 0x000000a2ff88723e */ /* 0x000fe200020006ff */
[----:B------:R-:W-:Y:S01]  /*a610*/  HADD2.F32 R117, -RZ, R116.H1_H1 ;  /* 0x30000074ff757230 */ /* 0x000fe20000004100 */
[----:B------:R-:W-:Y:S01]  /*a620*/  F2FP.F16.E4M3.UNPACK_B R152, R152.H1 ;  /* 0x00000098ff98723e */ /* 0x000fe200030006ff */
        /* <DEDUP_REMOVED lines=12> */
[C---:B------:R-:W-:Y:S01]  /*a6f0*/  FMUL R4, R78.reuse, R4 ;  /* 0x000000044e047220 */ /* 0x040fe20000400000 */
[C---:B------:R-:W-:Y:S01]  /*a700*/  FMUL R5, R78.reuse, R5 ;  /* 0x000000054e057220 */ /* 0x040fe20000400000 */
[----:B------:R-:W-:Y:S02]  /*a710*/  HADD2.F32 R3, -RZ, R148.H0_H0 ;  /* 0x20000094ff037230 */ /* 0x000fe40000004100 */
        /* <DEDUP_REMOVED lines=9> */
[----:B------:R-:W-:Y:S02]  /*a7b0*/  HADD2.F32 R130, -RZ, R132.H0_H0 ;  /* 0x20000084ff827230 */ /* 0x000fe40000004100 */
[C---:B------:R-:W-:Y:S01]  /*a7c0*/  FMUL R6, R78.reuse, R6 ;  /* 0x000000064e067220 */ /* 0x040fe20000400000 */
[----:B------:R-:W-:Y:S02]  /*a7d0*/  HADD2.F32 R82, -RZ, R148.H1_H1 ;  /* 0x30000094ff527230 */ /* 0x000fe40000004100 */
[C---:B------:R-:W-:Y:S01]  /*a7e0*/  FMUL R7, R78.reuse, R7 ;  /* 0x000000074e077220 */ /* 0x040fe20000400000 */
[----:B------:R-:W-:Y:S02]  /*a7f0*/  HADD2.F32 R85, -RZ, R149.H0_H0 ;  /* 0x20000095ff557230 */ /* 0x000fe40000004100 */
[C---:B------:R-:W-:Y:S01]  /*a800*/  FFMA R6, R81.reuse, R3, R6 ;  /* 0x0000000351067223 */ /* 0x040fe20000000006 */
[----:B------:R-:W-:Y:S02]  /*a810*/  HADD2.F32 R133, -RZ, R132.H1_H1 ;  /* 0x30000084ff857230 */ /* 0x000fe40000004100 */
[C---:B------:R-:W-:Y:S01]  /*a820*/  FFMA R7, R81.reuse, R82, R7 ;  /* 0x0000005251077223 */ /* 0x040fe20000000007 */
[C---:B------:R-:W-:Y:S01]  /*a830*/  FFMA R8, R81.reuse, R83, R8 ;  /* 0x0000005351087223 */ /* 0x040fe20000000008 */
[C---:B------:R-:W-:Y:S01]  /*a840*/  FFMA R9, R81.reuse, R84, R9 ;  /* 0x0000005451097223 */ /* 0x040fe20000000009 */
[--C-:B------:R-:W-:Y:S02]  /*a850*/  HADD2.F32 R82, -RZ, R138.reuse.H0_H0 ;  /* 0x2000008aff527230 */ /* 0x100fe40000004100 */
[C---:B------:R-:W-:Y:S01]  /*a860*/  FMUL R10, R78.reuse, R10 ;  /* 0x0000000a4e0a7220 */ /* 0x040fe20000400000 */
[----:B------:R-:W-:Y:S02]  /*a870*/  HADD2.F32 R83, -RZ, R138.H1_H1 ;  /* 0x3000008aff537230 */ /* 0x000fe40000004100 */
[C---:B------:R-:W-:Y:S01]  /*a880*/  FMUL R11, R78.reuse, R11 ;  /* 0x0000000b4e0b7220 */ /* 0x040fe20000400000 */
[----:B------:R-:W-:Y:S02]  /*a890*/  HADD2.F32 R89, -RZ, R150.H0_H0 ;  /* 0x20000096ff597230 */ /* 0x000fe40000004100 */
[C---:B------:R-:W-:Y:S01]  /*a8a0*/  FFMA R10, R81.reuse, R85, R10 ;  /* 0x00000055510a7223 */ /* 0x040fe2000000000a */
[--C-:B------:R-:W-:Y:S02]  /*a8b0*/  HADD2.F32 R134, -RZ, R136.reuse.H0_H0 ;  /* 0x20000088ff867230 */ /* 0x100fe40000004100 */
[C---:B------:R-:W-:Y:S01]  /*a8c0*/  FFMA R11, R81.reuse, R86, R11 ;  /* 0x00000056510b7223 */ /* 0x040fe2000000000b */
[C---:B------:R-:W-:Y:S01]  /*a8d0*/  FFMA R12, R81.reuse, R87, R12 ;  /* 0x00000057510c7223 */ /* 0x040fe2000000000c */
[----:B------:R-:W-:Y:S01]  /*a8e0*/  FFMA R13, R81, R88, R13 ;  /* 0x00000058510d7223 */ /* 0x000fe2000000000d */
[----:B------:R-:W-:Y:S01]  /*a8f0*/  F2FP.SATFINITE.E4M3.F32.PACK_AB_MERGE_C R86, R7, R6, RZ ;  /* 0x000000060756723e */ /* 0x000fe200048070ff */
[C---:B------:R-:W-:Y:S01]  /*a900*/  FMUL R7, R78.reuse, R20 ;  /* 0x000000144e077220 */ /* 0x040fe20000400000 */
[----:B------:R-:W-:Y:S01]  /*a910*/  F2FP.SATFINITE.E4M3.F32.PACK_AB_MERGE_C R138, R11, R10, RZ ;  /* 0x0000000a0b8a723e */ /* 0x000fe200048070ff */
[C---:B------:R-:W-:Y:S01]  /*a920*/  FMUL R10, R78.reuse, R21 ;  /* 0x000000154e0a7220 */ /* 0x040fe20000400000 */
[C---:B------:R-:W-:Y:S01]  /*a930*/  FMUL R21, R78.reuse, R28 ;  /* 0x0000001c4e157220 */ /* 0x040fe20000400000 */
[----:B------:R-:W-:Y:S02]  /*a940*/  HADD2.F32 R137, -RZ, R136.H1_H1 ;  /* 0x30000088ff897230 */ /* 0x000fe40000004100 */
[C---:B------:R-:W-:Y:S01]  /*a950*/  FMUL R14, R78.reuse, R14 ;  /* 0x0000000e4e0e7220 */ /* 0x040fe20000400000 */
[----:B------:R-:W-:Y:S02]  /*a960*/  HADD2.F32 R90, -RZ, R150.H1_H1 ;  /* 0x30000096ff5a7230 */ /* 0x000fe40000004100 */
[C---:B------:R-:W-:Y:S01]  /*a970*/  FMUL R15, R78.reuse, R15 ;  /* 0x0000000f4e0f7220 */ /* 0x040fe20000400000 */
[--C-:B------:R-:W-:Y:S02]  /*a980*/  HADD2.F32 R92, -RZ, R151.reuse.H0_H0 ;  /* 0x20000097ff5c7230 */ /* 0x100fe40000004100 */
[C---:B------:R-:W-:Y:S01]  /*a990*/  FFMA R14, R81.reuse, R89, R14 ;  /* 0x00000059510e7223 */ /* 0x040fe2000000000e */
[----:B------:R-:W-:Y:S02]  /*a9a0*/  HADD2.F32 R95, -RZ, R151.H1_H1 ;  /* 0x30000097ff5f7230 */ /* 0x000fe40000004100 */
[C---:B------:R-:W-:Y:S01]  /*a9b0*/  FFMA R15, R81.reuse, R90, R15 ;  /* 0x0000005a510f7223 */ /* 0x040fe2000000000f */
[C---:B------:R-:W-:Y:S01]  /*a9c0*/  FFMA R0, R81.reuse, R91, R0 ;  /* 0x0000005b51007223 */ /* 0x040fe20000000000 */
[----:B------:R-:W-:Y:S01]  /*a9d0*/  FFMA R2, R81, R93, R2 ;  /* 0x0000005d51027223 */ /* 0x000fe20000000002 */
[C---:B------:R-:W-:Y:S01]  /*a9e0*/  FMUL R3, R78.reuse, R18 ;  /* 0x000000124e037220 */ /* 0x040fe20000400000 */
[C---:B------:R-:W-:Y:S01]  /*a9f0*/  FMUL R18, R78.reuse, R25 ;  /* 0x000000194e127220 */ /* 0x040fe20000400000 */
[----:B------:R-:W-:Y:S01]  /*aa00*/  F2FP.SATFINITE.E4M3.F32.PACK_AB_MERGE_C R14, R15, R14, RZ ;  /* 0x0000000e0f0e723e */ /* 0x000fe200048070ff */
[C---:B------:R-:W-:Y:S01]  /*aa10*/  FMUL R25, R78.reuse, R32 ;  /* 0x000000204e197220 */ /* 0x040fe20000400000 */
[C---:B------:R-:W-:Y:S01]  /*aa20*/  FFMA R3, R81.reuse, R92, R3 ;  /* 0x0000005c51037223 */ /* 0x040fe20000000003 */
[C---:B------:R-:W-:Y:S01]  /*aa30*/  FMUL R6, R78.reuse, R19 ;  /* 0x000000134e067220 */ /* 0x040fe20000400000 */
[--C-:B------:R-:W-:Y:S02]  /*aa40*/  HADD2.F32 R96, -RZ, R152.reuse.H0_H0 ;  /* 0x20000098ff607230 */ /* 0x100fe40000004100 */
[C---:B------:R-:W-:Y:S01]  /*aa50*/  FMUL R11, R78.reuse, R22 ;  /* 0x000000164e0b7220 */ /* 0x040fe20000400000 */
[----:B------:R-:W-:Y:S02]  /*aa60*/  HADD2.F32 R99, -RZ, R152.H1_H1 ;  /* 0x30000098ff637230 */ /* 0x000fe40000004100 */
[C---:B------:R-:W-:Y:S01]  /*aa70*/  FFMA R6, R81.reuse, R95, R6 ;  /* 0x0000005f51067223 */ /* 0x040fe20000000006 */
[C---:B------:R-:W-:Y:S01]  /*aa80*/  FFMA R7, R81.reuse, R94, R7 ;  /* 0x0000005e51077223 */ /* 0x040fe20000000007 */
[C---:B------:R-:W-:Y:S01]  /*aa90*/  FFMA R10, R81.reuse, R97, R10 ;  /* 0x00000061510a7223 */ /* 0x040fe2000000000a */
[C---:B------:R-:W-:Y:S01]  /*aaa0*/  FFMA R11, R81.reuse, R96, R11 ;  /* 0x00000060510b7223 */ /* 0x040fe2000000000b */
[----:B------:R-:W-:Y:S01]  /*aab0*/  FMUL R22, R78, R29 ;  /* 0x0000001d4e167220 */ /* 0x000fe20000400000 */
[----:B------:R-:W-:Y:S01]  /*aac0*/  F2FP.SATFINITE.E4M3.F32.PACK_AB_MERGE_C R3, R6, R3, RZ ;  /* 0x000000030603723e */ /* 0x000fe200048070ff */
[C---:B------:R-:W-:Y:S01]  /*aad0*/  FMUL R29, R78.reuse, R36 ;  /* 0x000000244e1d7220 */ /* 0x040fe20000400000 */
        /* <DEDUP_REMOVED lines=11> */
[----:B------:R-:W-:Y:S01]  /*ab90*/  FMUL R20, R78, R27 ;  /* 0x0000001b4e147220 */ /* 0x000fe20000400000 */
[--C-:B------:R-:W-:Y:S01]  /*aba0*/  HADD2.F32 R104, -RZ, R154.reuse.H0_H0 ;  /* 0x2000009aff687230 */ /* 0x100fe20000004100 */
[----:B------:R-:W-:Y:S01]  /*abb0*/  F2FP.SATFINITE.E4M3.F32.PACK_AB_MERGE_C R16, R10, R7, R16 ;  /* 0x000000070a10723e */ /* 0x000fe20004807010 */
[----:B------:R-:W-:Y:S02]  /*abc0*/  HADD2.F32 R107, -RZ, R154.H1_H1 ;  /* 0x3000009aff6b7230 */ /* 0x000fe40000004100 */
        /* <DEDUP_REMOVED lines=28> */
[----:B------:R-:W-:Y:S01]  /*ad90*/  F2FP.F16.E4M3.UNPACK_B R159, R159.H1 ;  /* 0x0000009fff9f723e */ /* 0x000fe200030006ff */
[----:B------:R-:W-:Y:S01]  /*ada0*/  FMUL R38, R78, R45 ;  /* 0x0000002d4e267220 */ /* 0x000fe20000400000 */
[----:B------:R-:W-:Y:S01]  /*adb0*/  F2FP.SATFINITE.E4M3.F32.PACK_AB_MERGE_C R19, R28, R27, RZ ;  /* 0x0000001b1c13723e */ /* 0x000fe200048070ff */
[----:B------:R-:W-:Y:S01]  /*adc0*/  FFMA R31, R81, R112, R31 ;  /* 0x00000070511f7223 */ /* 0x000fe2000000001f */
[C---:B------:R-:W-:Y:S01]  /*add0*/  FMUL R45, R78.reuse, R52 ;  /* 0x000000344e2d7220 */ /* 0x040fe20000400000 */
[C---:B------:R-:W-:Y:S01]  /*ade0*/  FMUL R52, R78.reuse, R59 ;  /* 0x0000003b4e347220 */ /* 0x040fe20000400000 */
[----:B------:R-:W-:Y:S01]  /*adf0*/  F2FP.F16.E4M3.UNPACK_B R160, R160.H1 ;  /* 0x000000a0ffa0723e */ /* 0x000fe200030006ff */
[C---:B------:R-:W-:Y:S01]  /*ae00*/  FMUL R59, R78.reuse, R66 ;  /* 0x000000424e3b7220 */ /* 0x040fe20000400000 */
[----:B------:R-:W-:Y:S01]  /*ae10*/  F2FP.SATFINITE.E4M3.F32.PACK_AB_MERGE_C R66, R13, R12, R14 ;  /* 0x0000000c0d42723e */ /* 0x000fe2000480700e */
        /* <DEDUP_REMOVED lines=11> */
[C---:B------:R-:W-:Y:S01]  /*aed0*/  FFMA R35, R81.reuse, R116, R35 ;  /* 0x0000007451237223 */ /* 0x040fe20000000023 */
[C---:B------:R-:W-:Y:S01]  /*aee0*/  FMUL R36, R78.reuse, R43 ;  /* 0x0000002b4e247220 */ /* 0x040fe20000400000 */
[--C-:B------:R-:W-:Y:S02]  /*aef0*/  HADD2.F32 R120, -RZ, R158.reuse.H0_H0 ;  /* 0x2000009eff787230 */ /* 0x100fe40000004100 */
[C---:B------:R-:W-:Y:S01]  /*af00*/  FMUL R39, R78.reuse, R46 ;  /* 0x0000002e4e277220 */ /* 0x040fe20000400000 */
[----:B------:R-:W-:Y:S02]  /*af10*/  HADD2.F32 R123, -RZ, R158.H1_H1 ;  /* 0x3000009eff7b7230 */ /* 0x000fe40000004100 */
        /* <DEDUP_REMOVED lines=11> */
[C---:B------:R-:W-:Y:S01]  /*afd0*/  FFMA R42, R81.reuse, R125, R42 ;  /* 0x0000007d512a7223 */ /* 0x040fe2000000002a */
[C---:B------:R-:W-:Y:S01]  /*afe0*/  FMUL R46, R78.reuse, R53 ;  /* 0x000000354e2e7220 */ /* 0x040fe20000400000 */
[--C-:B------:R-:W-:Y:S02]  /*aff0*/  HADD2.F32 R128, -RZ, R160.reuse.H0_H0 ;  /* 0x200000a0ff807230 */ /* 0x100fe40000004100 */
[C---:B------:R-:W-:Y:S01]  /*b000*/  FMUL R50, R78.reuse, R57 ;  /* 0x000000394e327220 */ /* 0x040fe20000400000 */
[C---:B------:R-:W-:Y:S01]  /*b010*/  FMUL R51, R78.reuse, R58 ;  /* 0x0000003a4e337220 */ /* 0x040fe20000400000 */
[C---:B------:R-:W-:Y:S01]  /*b020*/  FMUL R53, R78.reuse, R60 ;  /* 0x0000003c4e357220 */ /* 0x040fe20000400000 */
[C---:B------:R-:W-:Y:S01]  /*b030*/  FFMA R43, R81.reuse, R124, R43 ;  /* 0x0000007c512b7223 */ /* 0x040fe2000000002b */
[----:B------:R-:W-:Y:S02]  /*b040*/  HADD2.F32 R131, -RZ, R160.H1_H1 ;  /* 0x300000a0ff837230 */ /* 0x000fe40000004100 */
[C---:B------:R-:W-:Y:S01]  /*b050*/  FMUL R47, R78.reuse, R54 ;  /* 0x000000364e2f7220 */ /* 0x040fe20000400000 */
[C---:B------:R-:W-:Y:S01]  /*b060*/  FMUL R57, R78.reuse, R64 ;  /* 0x000000404e397220 */ /* 0x040fe20000400000 */
[C---:B------:R-:W-:Y:S01]  /*b070*/  FMUL R58, R78.reuse, R65 ;  /* 0x000000414e3a7220 */ /* 0x040fe20000400000 */
[C---:B------:R-:W-:Y:S01]  /*b080*/  FMUL R60, R78.reuse, R67 ;  /* 0x000000434e3c7220 */ /* 0x040fe20000400000 */
[----:B------:R-:W-:Y:S01]  /*b090*/  FFMA R44, R81, R127, R44 ;  /* 0x0000007f512c7223 */ /* 0x000fe2000000002c */
[C---:B------:R-:W-:Y:S01]  /*b0a0*/  FMUL R48, R78.reuse, R55 ;  /* 0x000000374e307220 */ /* 0x040fe20000400000 */
[----:B------:R-:W-:Y:S01]  /*b0b0*/  F2FP.SATFINITE.E4M3.F32.PACK_AB_MERGE_C R64, R5, R4, R86 ;  /* 0x000000040540723e */ /* 0x000fe20004807056 */
[----:B------:R-:W-:Y:S01]  /*b0c0*/  FFMA R45, R81, R126, R45 ;  /* 0x0000007e512d7223 */ /* 0x000fe2000000002d */
[----:B------:R-:W-:Y:S01]  /*b0d0*/  F2FP.SATFINITE.E4M3.F32.PACK_AB_MERGE_C R65, R9, R8, R138 ;  /* 0x000000080941723e */ /* 0x000fe2000480708a */
[----:B------:R-:W-:Y:S01]  /*b0e0*/  FMUL R49, R78, R56 ;  /* 0x000000384e317220 */ /* 0x000fe20000400000 */
[----:B------:R-:W-:Y:S01]  /*b0f0*/  F2FP.SATFINITE.E4M3.F32.PACK_AB_MERGE_C R67, R2, R0, R3 ;  /* 0x000000000243723e */ /* 0x000fe20004807003 */
[C---:B------:R-:W-:Y:S01]  /*b100*/  FFMA R46, R81.reuse, R129, R46 ;  /* 0x00000081512e7223 */ /* 0x040fe2000000002e */
[----:B------:R-:W-:Y:S01]  /*b110*/  F2FP.F16.E4M3.UNPACK_B R162, R162.H1 ;  /* 0x000000a2ffa2723e */ /* 0x000fe200030006ff */
[--C-:B------:R-:W-:Y:S02]  /*b120*/  HADD2.F32 R132, -RZ, R161.reuse.H0_H0 ;  /* 0x200000a1ff847230 */ /* 0x100fe40000004100 */
[C---:B------:R-:W-:Y:S01]  /*b130*/  FFMA R47, R81.reuse, R128, R47 ;  /* 0x00000080512f7223 */ /* 0x040fe2000000002f */
[----:B------:R1:W-:Y:S01]  /*b140*/  STS.128 [R172+UR49+0xa200], R64 ;  /* 0x00a20040ac007988 */ /* 0x0003e20008000c31 */
[----:B------:R-:W-:Y:S02]  /*b150*/  HADD2.F32 R135, -RZ, R161.H1_H1 ;  /* 0x300000a1ff877230 */ /* 0x000fe40000004100 */
[C---:B------:R-:W-:Y:S01]  /*b160*/  FFMA R48, R81.reuse, R131, R48 ;  /* 0x0000008351307223 */ /* 0x040fe20000000030 */
[C---:B------:R-:W-:Y:S01]  /*b170*/  FFMA R49, R81.reuse, R130, R49 ;  /* 0x0000008251317223 */ /* 0x040fe20000000031 */
[----:B------:R-:W-:Y:S01]  /*b180*/  F2FP.F16.E4M3.UNPACK_B R163, R163.H1 ;  /* 0x000000a3ffa3723e */ /* 0x000fe200030006ff */
[C---:B------:R-:W-:Y:S01]  /*b190*/  FFMA R50, R81.reuse, R133, R50 ;  /* 0x0000008551327223 */ /* 0x040fe20000000032 */
[----:B------:R-:W-:Y:S01]  /*b1a0*/  FMUL R54, R78, R61 ;  /* 0x0000003d4e367220 */ /* 0x000fe20000400000 */
[--C-:B------:R-:W-:Y:S01]  /*b1b0*/  HADD2.F32 R136, -RZ, R162.reuse.H0_H0 ;  /* 0x200000a2ff887230 */ /* 0x100fe20000004100 */
[----:B------:R1:W-:Y:S01]  /*b1c0*/  STS.128 [R193+0xa010], R16 ;  /* 0x00a01010c1007388 */ /* 0x0003e20000000c00 */
[----:B------:R-:W-:Y:S01]  /*b1d0*/  F2FP.SATFINITE.E4M3.F32.PACK_AB_MERGE_C R35, R36, R35, RZ ;  /* 0x000000232423723e */ /* 0x000fe200048070ff */
[C---:B------:R-:W-:Y:S01]  /*b1e0*/  FFMA R51, R81.reuse, R132, R51 ;  /* 0x0000008451337223 */ /* 0x040fe20000000033 */
[----:B------:R-:W-:Y:S01]  /*b1f0*/  F2FP.SATFINITE.E4M3.F32.PACK_AB_MERGE_C R39, R40, R39, RZ ;  /* 0x000000272827723e */ /* 0x000fe200048070ff */
[----:B------:R-:W-:Y:S02]  /*b200*/  HADD2.F32 R139, -RZ, R162.H1_H1 ;  /* 0x300000a2ff8b7230 */ /* 0x000fe40000004100 */
[C---:B------:R-:W-:Y:S01]  /*b210*/  FMUL R55, R78.reuse, R62 ;  /* 0x0000003e4e377220 */ /* 0x040fe20000400000 */
[C---:B------:R-:W-:Y:S01]  /*b220*/  FFMA R52, R81.reuse, R135, R52 ;  /* 0x0000008751347223 */ /* 0x040fe20000000034 */
[----:B------:R-:W-:Y:S01]  /*b230*/  FMUL R56, R78, R63 ;  /* 0x0000003f4e387220 */ /* 0x000fe20000400000 */
[C---:B------:R-:W-:Y:S01]  /*b240*/  FFMA R53, R81.reuse, R134, R53 ;  /* 0x0000008651357223 */ /* 0x040fe20000000035 */
[C---:B------:R-:W-:Y:S01]  /*b250*/  FFMA R54, R81.reuse, R137, R54 ;  /* 0x0000008951367223 */ /* 0x040fe20000000036 */
[--C-:B------:R-:W-:Y:S02]  /*b260*/  HADD2.F32 R84, -RZ, R163.reuse.H0_H0 ;  /* 0x200000a3ff547230 */ /* 0x100fe40000004100 */
[C---:B------:R-:W-:Y:S01]  /*b270*/  FFMA R55, R81.reuse, R136, R55 ;  /* 0x0000008851377223 */ /* 0x040fe20000000037 */
[----:B------:R-:W-:Y:S02]  /*b280*/  HADD2.F32 R85, -RZ, R163.H1_H1 ;  /* 0x300000a3ff557230 */ /* 0x000fe40000004100 */
[C---:B------:R-:W-:Y:S01]  /*b290*/  FFMA R56, R81.reuse, R139, R56 ;  /* 0x0000008b51387223 */ /* 0x040fe20000000038 */
[----:B------:R-:W-:Y:S01]  /*b2a0*/  F2FP.SATFINITE.E4M3.F32.PACK_AB_MERGE_C R43, R44, R43, RZ ;  /* 0x0000002b2c2b723e */ /* 0x000fe200048070ff */
[C---:B------:R-:W-:Y:S01]  /*b2b0*/  FFMA R57, R81.reuse, R82, R57 ;  /* 0x0000005251397223 */ /* 0x040fe20000000039 */
[C---:B------:R-:W-:Y:S01]  /*b2c0*/  FFMA R58, R81.reuse, R83, R58 ;  /* 0x00000053513a7223 */ /* 0x040fe2000000003a */
[C---:B------:R-:W-:Y:S01]  /*b2d0*/  FFMA R59, R81.reuse, R84, R59 ;  /* 0x00000054513b7223 */ /* 0x040fe2000000003b */
[----:B------:R-:W-:Y:S01]  /*b2e0*/  F2FP.SATFINITE.E4M3.F32.PACK_AB_MERGE_C R33, R34, R33, R35 ;  /* 0x000000212221723e */ /* 0x000fe20004807023 */
[----:B------:R-:W-:Y:S01]  /*b2f0*/  FFMA R60, R81, R85, R60 ;  /* 0x00000055513c7223 */ /* 0x000fe2000000003c */
[----:B------:R-:W-:Y:S02]  /*b300*/  F2FP.SATFINITE.E4M3.F32.PACK_AB_MERGE_C R32, R30, R29, R32 ;  /* 0x0000001d1e20723e */ /* 0x000fe40004807020 */
        /* <DEDUP_REMOVED lines=11> */
[----:B------:R-:W-:Y:S03]  /*b3c0*/  IADD3 R76, PT, PT, R76, 0x1, RZ ;  /* 0x000000014c4c7810 */ /* 0x000fe60007ffe0ff */
        /* <DEDUP_REMOVED lines=18> */
.L_x_142:
[----:B------:R-:W-:Y:S05]  /*b4f0*/  BSYNC.RECONVERGENT B0 ;  /* 0x0000000000007941 */ /* 0x000fea0003800200 */
.L_x_141:
[----:B------:R-:W-:Y:S01]  /*b500*/  BAR.SYNC.DEFER_BLOCKING 0x1, 0x80 ;  /* 0x0042000000007b1d */ /* 0x000fe20000010000 */
[----:B------:R-:W-:Y:S01]  /*b510*/  ISETP.NE.AND P2, PT, R190, RZ, PT ;  /* 0x000000ffbe00720c */ /* 0x000fe20003f45270 */
[----:B------:R-:W-:Y:S01]  /*b520*/  IMAD.IADD R20, R75, 0x1, R147 ;  /* 0x000000014b147824 */ /* 0x000fe200078e0293 */
[----:B------:R-:W-:Y:S01]  /*b530*/  ISETP.NE.AND P0, PT, R192, 0x2, PT ;  /* 0x00000002c000780c */ /* 0x000fe20003f05270 */
[----:B------:R-:W-:Y:S01]  /*b540*/  IMAD.IADD R21, R77, 0x1, R170 ;  /* 0x000000014d157824 */ /* 0x000fe200078e02aa */
[----:B------:R-:W-:Y:S02]  /*b550*/  ISETP.NE.AND P1, PT, R76, 0x2, PT ;  /* 0x000000024c00780c */ /* 0x000fe40003f25270 */
[----:B------:R-:W-:Y:S02]  /*b560*/  SEL R3, RZ, 0x1, P0 ;  /* 0x00000001ff037807 */ /* 0x000fe40000000000 */
[----:B------:R-:W-:Y:S02]  /*b570*/  SEL R0, RZ, 0x1, P1 ;  /* 0x00000001ff007807 */ /* 0x000fe40000800000 */
[----:B------:R-:W-:Y:S02]  /*b580*/  LOP3.LUT R182, R182, R3, RZ, 0x3c, !PT ;  /* 0x00000003b6b67212 */ /* 0x000fe400078e3cff */
[----:B------:R-:W-:Y:S02]  /*b590*/  LOP3.LUT R183, R183, R0, RZ, 0x3c, !PT ;  /* 0x00000000b7b77212 */ /* 0x000fe400078e3cff */
[----:B------:R-:W-:Y:S02]  /*b5a0*/  @P2 R2UR UR36, R179 ;  /* 0x00000000b32422ca */ /* 0x000fe400000e0000 */
[----:B------:R-:W-:Y:S02]  /*b5b0*/  SEL R192, R192, RZ, P0 ;  /* 0x000000ffc0c07207 */ /* 0x000fe40000000000 */
[----:B------:R-:W-:Y:S01]  /*b5c0*/  SEL R76, R76, RZ, P1 ;  /* 0x000000ff4c4c7207 */ /* 0x000fe20000800000 */
[----:B------:R-:W-:Y:S10]  /*b5d0*/  @P2 BRA `(.L_x_143) ;  /* 0xffffff9800dc2947 */ /* 0x000ff4000383ffff */
[----:B------:R-:W-:Y:S05]  /*b5e0*/  EXIT ;  /* 0x000000000000794d */ /* 0x000fea0003800000 */
.L_x_24:
[----:B--2---:R2:W4:Y:S02]  /*b5f0*/  SYNCS.PHASECHK.TRANS64.TRYWAIT P0, [R3+URZ+0xe0], R2 ;  /* 0x0000e002030075a7 */ /* 0x00452400080011ff */
[----:B----4-:R-:W-:Y:S05]  /*b600*/  @!P0 NANOSLEEP.SYNCS 0x989680 ;  /* 0x009896800000895d */ /* 0x010fea0003900000 */
[----:B------:R-:W4:Y:S02]  /*b610*/  @!P0 SYNCS.PHASECHK.TRANS64 P0, [R3+URZ+0xe0], R2 ;  /* 0x0000e002030085a7 */ /* 0x000f2400080010ff */
[----:B----4-:R-:W-:Y:S05]  /*b620*/  @!P0 BRA `(.L_x_24) ;  /* 0xfffffffc00f08947 */ /* 0x010fea000383ffff */
[----:B------:R-:W-:Y:S05]  /*b630*/  BRA `(.L_x_144) ;  /* 0xffffff6000607947 */ /* 0x000fea000383ffff */
.L_x_27:
[----:B-1----:R-:W-:-:S07]  /*b640*/  MOV R2, UR33 ;  /* 0x0000002100027c02 */ /* 0x002fce0008000f00 */
.L_x_145:
[----:B-1----:R1:W2:Y:S02]  /*b650*/  SYNCS.PHASECHK.TRANS64.TRYWAIT P0, [R2+URZ+0x20], R5 ;  /* 0x00002005020075a7 */ /* 0x0022a400080011ff */
[----:B--2---:R-:W-:Y:S05]  /*b660*/  @!P0 NANOSLEEP.SYNCS 0x989680 ;  /* 0x009896800000895d */ /* 0x004fea0003900000 */
[----:B------:R-:W2:Y:S02]  /*b670*/  @!P0 SYNCS.PHASECHK.TRANS64 P0, [R2+URZ+0x20], R5 ;  /* 0x00002005020085a7 */ /* 0x000ea400080010ff */
[----:B--2---:R-:W-:Y:S05]  /*b680*/  @!P0 BRA `(.L_x_145) ;  /* 0xfffffffc00f08947 */ /* 0x004fea000383ffff */
[----:B------:R-:W-:Y:S05]  /*b690*/  BRA `(.L_x_26) ;  /* 0xffffff6000c47947 */ /* 0x000fea000383ffff */
.L_x_34:
[----:B-1----:R-:W-:-:S07]  /*b6a0*/  MOV R2, UR17 ;  /* 0x0000001100027c02 */ /* 0x002fce0008000f00 */
.L_x_146:
[----:B-1----:R1:W2:Y:S02]  /*b6b0*/  SYNCS.PHASECHK.TRANS64.TRYWAIT P0, [R2+URZ+0x20], R5 ;  /* 0x00002005020075a7 */ /* 0x0022a400080011ff */
[----:B--2---:R-:W-:Y:S05]  /*b6c0*/  @!P0 NANOSLEEP.SYNCS 0x989680 ;  /* 0x009896800000895d */ /* 0x004fea0003900000 */
[----:B------:R-:W2:Y:S02]  /*b6d0*/  @!P0 SYNCS.PHASECHK.TRANS64 P0, [R2+URZ+0x20], R5 ;  /* 0x00002005020085a7 */ /* 0x000ea400080010ff */
[----:B--2---:R-:W-:Y:S05]  /*b6e0*/  @!P0 BRA `(.L_x_146) ;  /* 0xfffffffc00f08947 */ /* 0x004fea000383ffff */
[----:B------:R-:W-:Y:S05]  /*b6f0*/  BRA `(.L_x_33) ;  /* 0xffffff64007c7947 */ /* 0x000fea000383ffff */
.L_x_39:
[----:B-1----:R1:W2:Y:S02]  /*b700*/  SYNCS.PHASECHK.TRANS64.TRYWAIT P0, [R2+URZ+0x90], R3 ;  /* 0x00009003020075a7 */ /* 0x0022a400080011ff */
[----:B--2---:R-:W-:Y:S05]  /*b710*/  @!P0 NANOSLEEP.SYNCS 0x989680 ;  /* 0x009896800000895d */ /* 0x004fea0003900000 */
[----:B------:R-:W2:Y:S02]  /*b720*/  @!P0 SYNCS.PHASECHK.TRANS64 P0, [R2+URZ+0x90], R3 ;  /* 0x00009003020085a7 */ /* 0x000ea400080010ff */
[----:B--2---:R-:W-:Y:S05]  /*b730*/  @!P0 BRA `(.L_x_39) ;  /* 0xfffffffc00f08947 */ /* 0x004fea000383ffff */
[----:B------:R-:W-:Y:S05]  /*b740*/  BRA `(.L_x_147) ;  /* 0xffffff68001c7947 */ /* 0x000fea000383ffff */
.L_x_43:
[----:B---3--:R-:W-:-:S07]  /*b750*/  MOV R0, UR4 ;  /* 0x0000000400007c02 */ /* 0x008fce0008000f00 */
.L_x_148:
[----:B-1----:R1:W2:Y:S02]  /*b760*/  SYNCS.PHASECHK.TRANS64.TRYWAIT P0, [R0+URZ], R3 ;  /* 0x00000003000075a7 */ /* 0x0022a400080011ff */
[----:B--2---:R-:W-:Y:S05]  /*b770*/  @!P0 NANOSLEEP.SYNCS 0x989680 ;  /* 0x009896800000895d */ /* 0x004fea0003900000 */
[----:B------:R-:W2:Y:S02]  /*b780*/  @!P0 SYNCS.PHASECHK.TRANS64 P0, [R0+URZ], R3 ;  /* 0x00000003000085a7 */ /* 0x000ea400080010ff */
[----:B--2---:R-:W-:Y:S05]  /*b790*/  @!P0 BRA `(.L_x_148) ;  /* 0xfffffffc00f08947 */ /* 0x004fea000383ffff */
[----:B------:R-:W-:Y:S05]  /*b7a0*/  BRA `(.L_x_149) ;  /* 0xffffff6c008c7947 */ /* 0x000fea000383ffff */
.L_x_44:
[----:B---3--:R-:W-:-:S07]  /*b7b0*/  MOV R0, UR4 ;  /* 0x0000000400007c02 */ /* 0x008fce0008000f00 */
.L_x_150:
[----:B-1----:R1:W2:Y:S02]  /*b7c0*/  SYNCS.PHASECHK.TRANS64.TRYWAIT P0, [R0+URZ], R3 ;  /* 0x00000003000075a7 */ /* 0x0022a400080011ff */
[----:B--2---:R-:W-:Y:S05]  /*b7d0*/  @!P0 NANOSLEEP.SYNCS 0x989680 ;  /* 0x009896800000895d */ /* 0x004fea0003900000 */
[----:B------:R-:W2:Y:S02]  /*b7e0*/  @!P0 SYNCS.PHASECHK.TRANS64 P0, [R0+URZ], R3 ;  /* 0x00000003000085a7 */ /* 0x000ea400080010ff */
[----:B--2---:R-:W-:Y:S05]  /*b7f0*/  @!P0 BRA `(.L_x_150) ;  /* 0xfffffffc00f08947 */ /* 0x004fea000383ffff */
[----:B------:R-:W-:Y:S05]  /*b800*/  BRA `(.L_x_151) ;  /* 0xffffff6c00987947 */ /* 0x000fea000383ffff */
.L_x_45:
[----:B---3--:R-:W-:-:S07]  /*b810*/  MOV R0, UR4 ;  /* 0x0000000400007c02 */ /* 0x008fce0008000f00 */
.L_x_152:
[----:B-1----:R1:W2:Y:S02]  /*b820*/  SYNCS.PHASECHK.TRANS64.TRYWAIT P0, [R0+URZ], R3 ;  /* 0x00000003000075a7 */ /* 0x0022a400080011ff */
[----:B--2---:R-:W-:Y:S05]  /*b830*/  @!P0 NANOSLEEP.SYNCS 0x989680 ;  /* 0x009896800000895d */ /* 0x004fea0003900000 */
[----:B------:R-:W2:Y:S02]  /*b840*/  @!P0 SYNCS.PHASECHK.TRANS64 P0, [R0+URZ], R3 ;  /* 0x00000003000085a7 */ /* 0x000ea400080010ff */
[----:B--2---:R-:W-:Y:S05]  /*b850*/  @!P0 BRA `(.L_x_152) ;  /* 0xfffffffc00f08947 */ /* 0x004fea000383ffff */
[----:B------:R-:W-:Y:S05]  /*b860*/  BRA `(.L_x_153) ;  /* 0xffffff6c00a47947 */ /* 0x000fea000383ffff */
.L_x_48:
[----:B-1----:R1:W2:Y:S02]  /*b870*/  SYNCS.PHASECHK.TRANS64.TRYWAIT P0, [R0+URZ+0xd0], R5 ;  /* 0x0000d005000075a7 */ /* 0x0022a400080011ff */
[----:B--2---:R-:W-:Y:S05]  /*b880*/  @!P0 NANOSLEEP.SYNCS 0x989680 ;  /* 0x009896800000895d */ /* 0x004fea0003900000 */
[----:B------:R-:W2:Y:S02]  /*b890*/  @!P0 SYNCS.PHASECHK.TRANS64 P0, [R0+URZ+0xd0], R5 ;  /* 0x0000d005000085a7 */ /* 0x000ea400080010ff */
[----:B--2---:R-:W-:Y:S05]  /*b8a0*/  @!P0 BRA `(.L_x_48) ;  /* 0xfffffffc00f08947 */ /* 0x004fea000383ffff */
[----:B------:R-:W-:Y:S05]  /*b8b0*/  BRA `(.L_x_154) ;  /* 0xffffff7000047947 */ /* 0x000fea000383ffff */
.L_x_49:
[----:B------:R-:W-:-:S07]  /*b8c0*/  MOV R0, UR5 ;  /* 0x0000000500007c02 */ /* 0x000fce0008000f00 */
.L_x_155:
[----:B-1----:R1:W2:Y:S02]  /*b8d0*/  SYNCS.PHASECHK.TRANS64.TRYWAIT P0, [R0+URZ+0xa0], R7 ;  /* 0x0000a007000075a7 */ /* 0x0022a400080011ff */
[----:B--2---:R-:W-:Y:S05]  /*b8e0*/  @!P0 NANOSLEEP.SYNCS 0x989680 ;  /* 0x009896800000895d */ /* 0x004fea0003900000 */
[----:B------:R-:W2:Y:S02]  /*b8f0*/  @!P0 SYNCS.PHASECHK.TRANS64 P0, [R0+URZ+0xa0], R7 ;  /* 0x0000a007000085a7 */ /* 0x000ea400080010ff */
[----:B--2---:R-:W-:Y:S05]  /*b900*/  @!P0 BRA `(.L_x_155) ;  /* 0xfffffffc00f08947 */ /* 0x004fea000383ffff */
[----:B------:R-:W-:Y:S05]  /*b910*/  BRA `(.L_x_156) ;  /* 0xffffff7000147947 */ /* 0x000fea000383ffff */
.L_x_50:
[----:B-1----:R1:W2:Y:S02]  /*b920*/  SYNCS.PHASECHK.TRANS64.TRYWAIT P1, [R0+URZ+0x90], R5 ;  /* 0x00009005000075a7 */ /* 0x0022a400080211ff */
[----:B--2---:R-:W-:Y:S05]  /*b930*/  @!P1 NANOSLEEP.SYNCS 0x989680 ;  /* 0x009896800000995d */ /* 0x004fea0003900000 */
[----:B------:R-:W2:Y:S02]  /*b940*/  @!P1 SYNCS.PHASECHK.TRANS64 P1, [R0+URZ+0x90], R5 ;  /* 0x00009005000095a7 */ /* 0x000ea400080210ff */
[----:B--2---:R-:W-:Y:S05]  /*b950*/  @!P1 BRA `(.L_x_50) ;  /* 0xfffffffc00f09947 */ /* 0x004fea000383ffff */
[----:B------:R-:W-:Y:S05]  /*b960*/  BRA `(.L_x_157) ;  /* 0xffffff7000447947 */ /* 0x000fea000383ffff */
.L_x_53:
[----:B------:R-:W-:-:S07]  /*b970*/  MOV R0, UR5 ;  /* 0x0000000500007c02 */ /* 0x000fce0008000f00 */
.L_x_158:
[----:B-1----:R1:W2:Y:S02]  /*b980*/  SYNCS.PHASECHK.TRANS64.TRYWAIT P0, [R0+URZ+0xa0], R3 ;  /* 0x0000a003000075a7 */ /* 0x0022a400080011ff */
[----:B--2---:R-:W-:Y:S05]  /*b990*/  @!P0 NANOSLEEP.SYNCS 0x989680 ;  /* 0x009896800000895d */ /* 0x004fea0003900000 */
[----:B------:R-:W2:Y:S02]  /*b9a0*/  @!P0 SYNCS.PHASECHK.TRANS64 P0, [R0+URZ+0xa0], R3 ;  /* 0x0000a003000085a7 */ /* 0x000ea400080010ff */
[----:B--2---:R-:W-:Y:S05]  /*b9b0*/  @!P0 BRA `(.L_x_158) ;  /* 0xfffffffc00f08947 */ /* 0x004fea000383ffff */
[----:B------:R-:W-:Y:S05]  /*b9c0*/  BRA `(.L_x_52) ;  /* 0xffffff7000987947 */ /* 0x000fea000383ffff */
.L_x_62:
[----:B-1----:R-:W-:-:S04]  /*b9d0*/  MOV R4, UR6 ;  /* 0x0000000600047c02 */ /* 0x002fc80008000f00 */
[----:B------:R1:W2:Y:S03]  /*b9e0*/  SYNCS.PHASECHK.TRANS64.TRYWAIT P0, [R4+URZ+0x8], R5 ;  /* 0x00000805040075a7 */ /* 0x0002a600080011ff */
[----:B--2---:R-:W-:Y:S05]  /*b9f0*/  @!P0 NANOSLEEP.SYNCS 0x989680 ;  /* 0x009896800000895d */ /* 0x004fea0003900000 */
[----:B------:R-:W2:Y:S02]  /*ba00*/  @!P0 SYNCS.PHASECHK.TRANS64 P0, [R4+URZ+0x8], R5 ;  /* 0x00000805040085a7 */ /* 0x000ea400080010ff */
[----:B--2---:R-:W-:Y:S05]  /*ba10*/  @!P0 BRA `(.L_x_62) ;  /* 0xfffffffc00ec8947 */ /* 0x004fea000383ffff */
[----:B------:R-:W-:Y:S05]  /*ba20*/  BRA `(.L_x_61) ;  /* 0xffffff74004c7947 */ /* 0x000fea000383ffff */
.L_x_64:
[----:B------:R-:W-:Y:S01]  /*ba30*/  BSSY B0, `(.L_x_159) ;  /* 0x0000006000007945 */ /* 0x000fe20003800000 */
[----:B------:R-:W-:-:S07]  /*ba40*/  MOV R15, 0xffffffff ;  /* 0xffffffff000f7802 */ /* 0x000fce0000000f00 */
[----:B-1---5:R-:W-:Y:S05]  /*ba50*/  WARPSYNC.COLLECTIVE R15, `(.L_x_160) ;  /* 0x000000000f0c7348 */ /* 0x022fea0003c00000 */
[----:B------:R-:W-:Y:S02]  /*ba60*/  ELECT P6, UR79, PT ;  /* 0x00000000004f782f */ /* 0x000fe400038c0000 */
[----:B------:R-:W-:Y:S01]  /*ba70*/  MOV R14, UR79 ;  /* 0x0000004f000e7c02 */ /* 0x000fe20008000f00 */
[----:B-1---5:R-:W-:Y:S10]  /*ba80*/  ENDCOLLECTIVE ;  /* 0x000000000000791b */ /* 0x022ff40003800000 */
.L_x_160:
[----:B------:R-:W-:Y:S05]  /*ba90*/  BSYNC B0 ;  /* 0x0000000000007941 */ /* 0x000fea0003800000 */
.L_x_159:
[----:B------:R-:W-:Y:S05]  /*baa0*/  BRA `(.L_x_161) ;  /* 0xffffff74007c7947 */ /* 0x000fea000383ffff */
.L_x_66:
[----:B-1----:R-:W-:-:S04]  /*bab0*/  MOV R2, UR6 ;  /* 0x0000000600027c02 */ /* 0x002fc80008000f00 */
[----:B------:R1:W2:Y:S03]  /*bac0*/  SYNCS.PHASECHK.TRANS64.TRYWAIT P0, [R2+URZ+0x8], R3 ;  /* 0x00000803020075a7 */ /* 0x0002a600080011ff */
[----:B--2---:R-:W-:Y:S05]  /*bad0*/  @!P0 NANOSLEEP.SYNCS 0x989680 ;  /* 0x009896800000895d */ /* 0x004fea0003900000 */
[----:B------:R-:W2:Y:S02]  /*bae0*/  @!P0 SYNCS.PHASECHK.TRANS64 P0, [R2+URZ+0x8], R3 ;  /* 0x00000803020085a7 */ /* 0x000ea400080010ff */
[----:B--2---:R-:W-:Y:S05]  /*baf0*/  @!P0 BRA `(.L_x_66) ;  /* 0xfffffffc00ec8947 */ /* 0x004fea000383ffff */
[----:B------:R-:W-:Y:S05]  /*bb00*/  BRA `(.L_x_65) ;  /* 0xffffff7400807947 */ /* 0x000fea000383ffff */
.L_x_67:
[----:B-1----:R1:W2:Y:S02]  /*bb10*/  SYNCS.PHASECHK.TRANS64.TRYWAIT P0, [R0+URZ+0x90], R5 ;  /* 0x00009005000075a7 */ /* 0x0022a400080011ff */
[----:B--2---:R-:W-:Y:S05]  /*bb20*/  @!P0 NANOSLEEP.SYNCS 0x989680 ;  /* 0x009896800000895d */ /* 0x004fea0003900000 */
[----:B------:R-:W2:Y:S02]  /*bb30*/  @!P0 SYNCS.PHASECHK.TRANS64 P0, [R0+URZ+0x90], R5 ;  /* 0x00009005000085a7 */ /* 0x000ea400080010ff */
[----:B--2---:R-:W-:Y:S05]  /*bb40*/  @!P0 BRA `(.L_x_67) ;  /* 0xfffffffc00f08947 */ /* 0x004fea000383ffff */
[----:B------:R-:W-:Y:S05]  /*bb50*/  BRA `(.L_x_162) ;  /* 0xffffff7800547947 */ /* 0x000fea000383ffff */
.L_x_69:
[----:B------:R-:W-:-:S07]  /*bb60*/  MOV R0, UR11 ;  /* 0x0000000b00007c02 */ /* 0x000fce0008000f00 */
.L_x_163:
[----:B-1----:R1:W2:Y:S02]  /*bb70*/  SYNCS.PHASECHK.TRANS64.TRYWAIT P0, [R0+URZ+0xc0], R5 ;  /* 0x0000c005000075a7 */ /* 0x0022a400080011ff */
[----:B--2---:R-:W-:Y:S05]  /*bb80*/  @!P0 NANOSLEEP.SYNCS 0x989680 ;  /* 0x009896800000895d */ /* 0x004fea0003900000 */
[----:B------:R-:W2:Y:S02]  /*bb90*/  @!P0 SYNCS.PHASECHK.TRANS64 P0, [R0+URZ+0xc0], R5 ;  /* 0x0000c005000085a7 */ /* 0x000ea400080010ff */
[----:B--2---:R-:W-:Y:S05]  /*bba0*/  @!P0 BRA `(.L_x_163) ;  /* 0xfffffffc00f08947 */ /* 0x004fea000383ffff */
[----:B------:R-:W-:Y:S05]  /*bbb0*/  BRA `(.L_x_164) ;  /* 0xffffff78009c7947 */ /* 0x000fea000383ffff */
.L_x_72:
[----:B------:R-:W-:Y:S07]  /*bbc0*/  MOV R0, UR9 ;  /* 0x0000000900007c02 */ /* 0x000fee0008000f00 */
.L_x_165:
[----:B-1----:R1:W2:Y:S02]  /*bbd0*/  SYNCS.PHASECHK.TRANS64.TRYWAIT P0, [R0+URZ], R5 ;  /* 0x00000005000075a7 */ /* 0x0022a400080011ff */
[----:B--2---:R-:W-:Y:S05]  /*bbe0*/  @!P0 NANOSLEEP.SYNCS 0x989680 ;  /* 0x009896800000895d */ /* 0x004fea0003900000 */
[----:B------:R-:W2:Y:S02]  /*bbf0*/  @!P0 SYNCS.PHASECHK.TRANS64 P0, [R0+URZ], R5 ;  /* 0x00000005000085a7 */ /* 0x000ea400080010ff */
[----:B--2---:R-:W-:Y:S05]  /*bc00*/  @!P0 BRA `(.L_x_165) ;  /* 0xfffffffc00f08947 */ /* 0x004fea000383ffff */
[----:B------:R-:W-:Y:S05]  /*bc10*/  BRA `(.L_x_71) ;  /* 0xffffff7800b47947 */ /* 0x000fea000383ffff */
.L_x_76:
[----:B-1----:R-:W-:-:S07]  /*bc20*/  MOV R0, UR5 ;  /* 0x0000000500007c02 */ /* 0x002fce0008000f00 */
.L_x_166:
[----:B-1----:R1:W2:Y:S02]  /*bc30*/  SYNCS.PHASECHK.TRANS64.TRYWAIT P0, [R0+URZ], R3 ;  /* 0x00000003000075a7 */ /* 0x0022a400080011ff */
[----:B--2---:R-:W-:Y:S05]  /*bc40*/  @!P0 NANOSLEEP.SYNCS 0x989680 ;  /* 0x009896800000895d */ /* 0x004fea0003900000 */
[----:B------:R-:W2:Y:S02]  /*bc50*/  @!P0 SYNCS.PHASECHK.TRANS64 P0, [R0+URZ], R3 ;  /* 0x00000003000085a7 */ /* 0x000ea400080010ff */
[----:B--2---:R-:W-:Y:S05]  /*bc60*/  @!P0 BRA `(.L_x_166) ;  /* 0xfffffffc00f08947 */ /* 0x004fea000383ffff */
[----:B------:R-:W-:Y:S05]  /*bc70*/  BRA `(.L_x_167) ;  /* 0xffffff7c006c7947 */ /* 0x000fea000383ffff */
.L_x_79:
[----:B------:R-:W-:-:S07]  /*bc80*/  MOV R0, UR8 ;  /* 0x0000000800007c02 */ /* 0x000fce0008000f00 */
.L_x_168:
[----:B-1----:R1:W2:Y:S02]  /*bc90*/  SYNCS.PHASECHK.TRANS64.TRYWAIT P1, [R0+URZ+0xf0], R3 ;  /* 0x0000f003000075a7 */ /* 0x0022a400080211ff */
[----:B--2---:R-:W-:Y:S05]  /*bca0*/  @!P1 NANOSLEEP.SYNCS 0x989680 ;  /* 0x009896800000995d */ /* 0x004fea0003900000 */
[----:B------:R-:W2:Y:S02]  /*bcb0*/  @!P1 SYNCS.PHASECHK.TRANS64 P1, [R0+URZ+0xf0], R3 ;  /* 0x0000f003000095a7 */ /* 0x000ea400080210ff */
[----:B--2---:R-:W-:Y:S05]  /*bcc0*/  @!P1 BRA `(.L_x_168) ;  /* 0xfffffffc00f09947 */ /* 0x004fea000383ffff */
[----:B------:R-:W-:Y:S05]  /*bcd0*/  BRA `(.L_x_169) ;  /* 0xffffff7c00b87947 */ /* 0x000fea000383ffff */
.L_x_84:
[----:B--2---:R2:W4:Y:S02]  /*bce0*/  SYNCS.PHASECHK.TRANS64.TRYWAIT P0, [R0+URZ+0x90], R3 ;  /* 0x00009003000075a7 */ /* 0x00452400080011ff */
[----:B----4-:R-:W-:Y:S05]  /*bcf0*/  @!P0 NANOSLEEP.SYNCS 0x989680 ;  /* 0x009896800000895d */ /* 0x010fea0003900000 */
[----:B------:R-:W4:Y:S02]  /*bd00*/  @!P0 SYNCS.PHASECHK.TRANS64 P0, [R0+URZ+0x90], R3 ;  /* 0x00009003000085a7 */ /* 0x000f2400080010ff */
[----:B----4-:R-:W-:Y:S05]  /*bd10*/  @!P0 BRA `(.L_x_84) ;  /* 0xfffffffc00f08947 */ /* 0x010fea000383ffff */
[----:B------:R-:W-:Y:S05]  /*bd20*/  BRA `(.L_x_170) ;  /* 0xffffff8000cc7947 */ /* 0x000fea000383ffff */
.L_x_87:
[----:B------:R-:W-:Y:S07]  /*bd30*/  MOV R0, UR7 ;  /* 0x0000000700007c02 */ /* 0x000fee0008000f00 */
.L_x_171:
[----:B--2---:R2:W4:Y:S02]  /*bd40*/  SYNCS.PHASECHK.TRANS64.TRYWAIT P0, [R0+URZ+0x88], R3 ;  /* 0x00008803000075a7 */ /* 0x00452400080011ff */
[----:B----4-:R-:W-:Y:S05]  /*bd50*/  @!P0 NANOSLEEP.SYNCS 0x989680 ;  /* 0x009896800000895d */ /* 0x010fea0003900000 */
[----:B------:R-:W4:Y:S02]  /*bd60*/  @!P0 SYNCS.PHASECHK.TRANS64 P0, [R0+URZ+0x88], R3 ;  /* 0x00008803000085a7 */ /* 0x000f2400080010ff */
[----:B----4-:R-:W-:Y:S05]  /*bd70*/  @!P0 BRA `(.L_x_171) ;  /* 0xfffffffc00f08947 */ /* 0x010fea000383ffff */
[----:B------:R-:W-:Y:S05]  /*bd80*/  BRA `(.L_x_86) ;  /* 0xffffff8400ac7947 */ /* 0x000fea000383ffff */
.L_x_90:
[----:B------:R-:W-:Y:S07]  /*bd90*/  MOV R3, UR7 ;  /* 0x0000000700037c02 */ /* 0x000fee0008000f00 */
.L_x_172:
[----:B-1----:R1:W2:Y:S02]  /*bda0*/  SYNCS.PHASECHK.TRANS64.TRYWAIT P0, [R3+URZ+0x60], R12 ;  /* 0x0000600c030075a7 */ /* 0x0022a400080011ff */
[----:B--2---:R-:W-:Y:S05]  /*bdb0*/  @!P0 NANOSLEEP.SYNCS 0x989680 ;  /* 0x009896800000895d */ /* 0x004fea0003900000 */
[----:B------:R-:W2:Y:S02]  /*bdc0*/  @!P0 SYNCS.PHASECHK.TRANS64 P0, [R3+URZ+0x60], R12 ;  /* 0x0000600c030085a7 */ /* 0x000ea400080010ff */
[----:B--2---:R-:W-:Y:S05]  /*bdd0*/  @!P0 BRA `(.L_x_172) ;  /* 0xfffffffc00f08947 */ /* 0x004fea000383ffff */
[----:B------:R-:W-:Y:S05]  /*bde0*/  BRA `(.L_x_173) ;  /* 0xffffff8800247947 */ /* 0x000fea000383ffff */
.L_x_91:
[----:B-1----:R-:W-:Y:S07]  /*bdf0*/  MOV R3, UR7 ;  /* 0x0000000700037c02 */ /* 0x002fee0008000f00 */
.L_x_174:
[----:B-1----:R1:W2:Y:S02]  /*be00*/  SYNCS.PHASECHK.TRANS64.TRYWAIT P0, [R3+URZ+0x68], R12 ;  /* 0x0000680c030075a7 */ /* 0x0022a400080011ff */
[----:B--2---:R-:W-:Y:S05]  /*be10*/  @!P0 NANOSLEEP.SYNCS 0x989680 ;  /* 0x009896800000895d */ /* 0x004fea0003900000 */
[----:B------:R-:W2:Y:S02]  /*be20*/  @!P0 SYNCS.PHASECHK.TRANS64 P0, [R3+URZ+0x68], R12 ;  /* 0x0000680c030085a7 */ /* 0x000ea400080010ff */
[----:B--2---:R-:W-:Y:S05]  /*be30*/  @!P0 BRA `(.L_x_174) ;  /* 0xfffffffc00f08947 */ /* 0x004fea000383ffff */
[----:B------:R-:W-:Y:S05]  /*be40*/  BRA `(.L_x_175) ;  /* 0xffffff8800607947 */ /* 0x000fea000383ffff */
.L_x_92:
[----:B-1----:R-:W-:Y:S07]  /*be50*/  MOV R3, UR7 ;  /* 0x0000000700037c02 */ /* 0x002fee0008000f00 */
.L_x_176:
[----:B-1----:R1:W2:Y:S02]  /*be60*/  SYNCS.PHASECHK.TRANS64.TRYWAIT P0, [R3+URZ+0x70], R12 ;  /* 0x0000700c030075a7 */ /* 0x0022a400080011ff */
[----:B--2---:R-:W-:Y:S05]  /*be70*/  @!P0 NANOSLEEP.SYNCS 0x989680 ;  /* 0x009896800000895d */ /* 0x004fea0003900000 */
[----:B------:R-:W2:Y:S02]  /*be80*/  @!P0 SYNCS.PHASECHK.TRANS64 P0, [R3+URZ+0x70], R12 ;  /* 0x0000700c030085a7 */ /* 0x000ea400080010ff */
[----:B--2---:R-:W-:Y:S05]  /*be90*/  @!P0 BRA `(.L_x_176) ;  /* 0xfffffffc00f08947 */ /* 0x004fea000383ffff */
[----:B------:R-:W-:Y:S05]  /*bea0*/  BRA `(.L_x_177) ;  /* 0xffffff8800a87947 */ /* 0x000fea000383ffff */
.L_x_93:
[----:B------:R-:W-:Y:S07]  /*beb0*/  MOV R3, UR7 ;  /* 0x0000000700037c02 */ /* 0x000fee0008000f00 */
.L_x_178:
[----:B-1----:R1:W2:Y:S02]  /*bec0*/  SYNCS.PHASECHK.TRANS64.TRYWAIT P0, [R3+URZ+0x78], R12 ;  /* 0x0000780c030075a7 */ /* 0x0022a400080011ff */
[----:B--2---:R-:W-:Y:S05]  /*bed0*/  @!P0 NANOSLEEP.SYNCS 0x989680 ;  /* 0x009896800000895d */ /* 0x004fea0003900000 */
[----:B------:R-:W2:Y:S02]  /*bee0*/  @!P0 SYNCS.PHASECHK.TRANS64 P0, [R3+URZ+0x78], R12 ;  /* 0x0000780c030085a7 */ /* 0x000ea400080010ff */
[----:B--2---:R-:W-:Y:S05]  /*bef0*/  @!P0 BRA `(.L_x_178) ;  /* 0xfffffffc00f08947 */ /* 0x004fea000383ffff */
[----:B------:R-:W-:Y:S05]  /*bf00*/  BRA `(.L_x_179) ;  /* 0xffffff8c00307947 */ /* 0x000fea000383ffff */
.L_x_95:
[----:B------:R-:W-:-:S07]  /*bf10*/  MOV R0, UR7 ;  /* 0x0000000700007c02 */ /* 0x000fce0008000f00 */
.L_x_180:
[----:B-1----:R1:W4:Y:S02]  /*bf20*/  SYNCS.PHASECHK.TRANS64.TRYWAIT P0, [R0+URZ+0x60], R3 ;  /* 0x00006003000075a7 */ /* 0x00232400080011ff */
[----:B----4-:R-:W-:Y:S05]  /*bf30*/  @!P0 NANOSLEEP.SYNCS 0x989680 ;  /* 0x009896800000895d */ /* 0x010fea0003900000 */
[----:B------:R-:W4:Y:S02]  /*bf40*/  @!P0 SYNCS.PHASECHK.TRANS64 P0, [R0+URZ+0x60], R3 ;  /* 0x00006003000085a7 */ /* 0x000f2400080010ff */
[----:B----4-:R-:W-:Y:S05]  /*bf50*/  @!P0 BRA `(.L_x_180) ;  /* 0xfffffffc00f08947 */ /* 0x010fea000383ffff */
[----:B------:R-:W-:Y:S05]  /*bf60*/  BRA `(.L_x_181) ;  /* 0xffffff8c00a07947 */ /* 0x000fea000383ffff */
.L_x_96:
[----:B-1----:R-:W-:-:S07]  /*bf70*/  MOV R0, UR7 ;  /* 0x0000000700007c02 */ /* 0x002fce0008000f00 */
.L_x_182:
[----:B-1----:R1:W4:Y:S02]  /*bf80*/  SYNCS.PHASECHK.TRANS64.TRYWAIT P0, [R0+URZ+0x68], R3 ;  /* 0x00006803000075a7 */ /* 0x00232400080011ff */
[----:B----4-:R-:W-:Y:S05]  /*bf90*/  @!P0 NANOSLEEP.SYNCS 0x989680 ;  /* 0x009896800000895d */ /* 0x010fea0003900000 */
[----:B------:R-:W4:Y:S02]  /*bfa0*/  @!P0 SYNCS.PHASECHK.TRANS64 P0, [R0+URZ+0x68], R3 ;  /* 0x00006803000085a7 */ /* 0x000f2400080010ff */
[----:B----4-:R-:W-:Y:S05]  /*bfb0*/  @!P0 BRA `(.L_x_182) ;  /* 0xfffffffc00f08947 */ /* 0x010fea000383ffff */
[----:B------:R-:W-:Y:S05]  /*bfc0*/  BRA `(.L_x_183) ;  /* 0xffffff8c00907947 */ /* 0x000fea000383ffff */
.L_x_97:
[----:B-1----:R-:W-:-:S07]  /*bfd0*/  MOV R0, UR7 ;  /* 0x0000000700007c02 */ /* 0x002fce0008000f00 */
.L_x_184:
[----:B-1----:R1:W4:Y:S02]  /*bfe0*/  SYNCS.PHASECHK.TRANS64.TRYWAIT P0, [R0+URZ+0x70], R3 ;  /* 0x00007003000075a7 */ /* 0x00232400080011ff */
[----:B----4-:R-:W-:Y:S05]  /*bff0*/  @!P0 NANOSLEEP.SYNCS 0x989680 ;  /* 0x009896800000895d */ /* 0x010fea0003900000 */
[----:B------:R-:W4:Y:S02]  /*c000*/  @!P0 SYNCS.PHASECHK.TRANS64 P0, [R0+URZ+0x70], R3 ;  /* 0x00007003000085a7 */ /* 0x000f2400080010ff */
[----:B----4-:R-:W-:Y:S05]  /*c010*/  @!P0 BRA `(.L_x_184) ;  /* 0xfffffffc00f08947 */ /* 0x010fea000383ffff */
[----:B------:R-:W-:Y:S05]  /*c020*/  BRA `(.L_x_185) ;  /* 0xffffff8c00807947 */ /* 0x000fea000383ffff */
.L_x_99:
[----:B--2---:R2:W3:Y:S02]  /*c030*/  SYNCS.PHASECHK.TRANS64.TRYWAIT P0, [R0+URZ+0x90], R3 ;  /* 0x00009003000075a7 */ /* 0x0044e400080011ff */
[----:B---3--:R-:W-:Y:S05]  /*c040*/  @!P0 NANOSLEEP.SYNCS 0x989680 ;  /* 0x009896800000895d */ /* 0x008fea0003900000 */
[----:B------:R-:W3:Y:S02]  /*c050*/  @!P0 SYNCS.PHASECHK.TRANS64 P0, [R0+URZ+0x90], R3 ;  /* 0x00009003000085a7 */ /* 0x000ee400080010ff */
[----:B---3--:R-:W-:Y:S05]  /*c060*/  @!P0 BRA `(.L_x_99) ;  /* 0xfffffffc00f08947 */ /* 0x008fea000383ffff */
[----:B------:R-:W-:Y:S05]  /*c070*/  BRA `(.L_x_186) ;  /* 0xffffff9000487947 */ /* 0x000fea000383ffff */
.L_x_110:
[----:B-1----:R1:W3:Y:S02]  /*c080*/  SYNCS.PHASECHK.TRANS64.TRYWAIT P1, [R3+URZ+0x40], R0 ;  /* 0x00004000030075a7 */ /* 0x0022e400080211ff */
[----:B---3--:R-:W-:Y:S05]  /*c090*/  @!P1 NANOSLEEP.SYNCS 0x989680 ;  /* 0x009896800000995d */ /* 0x008fea0003900000 */
[----:B------:R-:W3:Y:S02]  /*c0a0*/  @!P1 SYNCS.PHASECHK.TRANS64 P1, [R3+URZ+0x40], R0 ;  /* 0x00004000030095a7 */ /* 0x000ee400080210ff */
[----:B---3--:R-:W-:Y:S05]  /*c0b0*/  @!P1 BRA `(.L_x_110) ;  /* 0xfffffffc00f09947 */ /* 0x008fea000383ffff */
[----:B------:R-:W-:Y:S05]  /*c0c0*/  BRA `(.L_x_109) ;  /* 0xffffff9c006c7947 */ /* 0x000fea000383ffff */
.L_x_112:
[----:B-1----:R1:W4:Y:S02]  /*c0d0*/  SYNCS.PHASECHK.TRANS64.TRYWAIT P0, [R191+URZ+0xb0], R2 ;  /* 0x0000b002bf0075a7 */ /* 0x00232400080011ff */
[----:B----4-:R-:W-:Y:S05]  /*c0e0*/  @!P0 NANOSLEEP.SYNCS 0x989680 ;  /* 0x009896800000895d */ /* 0x010fea0003900000 */
[----:B------:R-:W4:Y:S02]  /*c0f0*/  @!P0 SYNCS.PHASECHK.TRANS64 P0, [R191+URZ+0xb0], R2 ;  /* 0x0000b002bf0085a7 */ /* 0x000f2400080010ff */
[----:B----4-:R-:W-:Y:S05]  /*c100*/  @!P0 BRA `(.L_x_112) ;  /* 0xfffffffc00f08947 */ /* 0x010fea000383ffff */
[----:B------:R-:W-:Y:S05]  /*c110*/  BRA `(.L_x_111) ;  /* 0xffffff9c00c87947 */ /* 0x000fea000383ffff */
.L_x_121:
[----:B--2---:R2:W3:Y:S02]  /*c120*/  SYNCS.PHASECHK.TRANS64.TRYWAIT P0, [R206+URZ+0x40], R3 ;  /* 0x00004003ce0075a7 */ /* 0x0044e400080011ff */
[----:B---3--:R-:W-:Y:S05]  /*c130*/  @!P0 NANOSLEEP.SYNCS 0x989680 ;  /* 0x009896800000895d */ /* 0x008fea0003900000 */
[----:B------:R-:W3:Y:S02]  /*c140*/  @!P0 SYNCS.PHASECHK.TRANS64 P0, [R206+URZ+0x40], R3 ;  /* 0x00004003ce0085a7 */ /* 0x000ee400080010ff */
[----:B---3--:R-:W-:Y:S05]  /*c150*/  @!P0 BRA `(.L_x_121) ;  /* 0xfffffffc00f08947 */ /* 0x008fea000383ffff */
[----:B------:R-:W-:Y:S05]  /*c160*/  BRA `(.L_x_120) ;  /* 0xffffffb000d47947 */ /* 0x000fea000383ffff */
.L_x_130:
[----:B--2---:R2:W3:Y:S02]  /*c170*/  SYNCS.PHASECHK.TRANS64.TRYWAIT P0, [R0+URZ+0x40], R7 ;  /* 0x00004007000075a7 */ /* 0x0044e400080011ff */
[----:B---3--:R-:W-:Y:S05]  /*c180*/  @!P0 NANOSLEEP.SYNCS 0x989680 ;  /* 0x009896800000895d */ /* 0x008fea0003900000 */
[----:B------:R-:W3:Y:S02]  /*c190*/  @!P0 SYNCS.PHASECHK.TRANS64 P0, [R0+URZ+0x40], R7 ;  /* 0x00004007000085a7 */ /* 0x000ee400080010ff */
[----:B---3--:R-:W-:Y:S05]  /*c1a0*/  @!P0 BRA `(.L_x_130) ;  /* 0xfffffffc00f08947 */ /* 0x008fea000383ffff */
[----:B------:R-:W-:Y:S05]  /*c1b0*/  BRA `(.L_x_129) ;  /* 0xffffffc8002c7947 */ /* 0x000fea000383ffff */
.L_x_139:
[----:B--2---:R2:W3:Y:S02]  /*c1c0*/  SYNCS.PHASECHK.TRANS64.TRYWAIT P0, [R0+URZ+0x40], R3 ;  /* 0x00004003000075a7 */ /* 0x0044e400080011ff */
[----:B---3--:R-:W-:Y:S05]  /*c1d0*/  @!P0 NANOSLEEP.SYNCS 0x989680 ;  /* 0x009896800000895d */ /* 0x008fea0003900000 */
[----:B------:R-:W3:Y:S02]  /*c1e0*/  @!P0 SYNCS.PHASECHK.TRANS64 P0, [R0+URZ+0x40], R3 ;  /* 0x00004003000085a7 */ /* 0x000ee400080010ff */
[----:B---3--:R-:W-:Y:S05]  /*c1f0*/  @!P0 BRA `(.L_x_139) ;  /* 0xfffffffc00f08947 */ /* 0x008fea000383ffff */
[----:B------:R-:W-:Y:S05]  /*c200*/  BRA `(.L_x_138) ;  /* 0xffffffdc00907947 */ /* 0x000fea000383ffff */
        .weak           $__internal_0_$__cuda_sm10x_tcgen05_guardrail_trap_col_being_dealloced_not_returned_by_alloc
        .type           $__internal_0_$__cuda_sm10x_tcgen05_guardrail_trap_col_being_dealloced_not_returned_by_alloc,@function
        .size           $__internal_0_$__cuda_sm10x_tcgen05_guardrail_trap_col_being_dealloced_not_returned_by_alloc,($__internal_1_$__cuda_sm10x_tcgen05_guardrail_trap_phase_invalid_during_alloc - $__internal_0_$__cuda_sm10x_tcgen05_guardrail_trap_col_being_dealloced_not_returned_by_alloc)
$__internal_0_$__cuda_sm10x_tcgen05_guardrail_trap_col_being_dealloced_not_returned_by_alloc:
[----:B------:R-:W-:Y:S05]  /*c210*/  BPT.TRAP 0x1 ;  /* 0x000000040000795c */ /* 0x000fea0000300000 */
[----:B------:R-:W-:-:S04]  /*c220*/  HFMA2 R3, -RZ, RZ, 0, 0 ;  /* 0x00000000ff037431 */ /* 0x000fc800000001ff */
[----:B------:R-:W-:Y:S05]  /*c230*/  RET.REL.NODEC R2 `(_ZN7cutlass13device_kernelINS_4gemm6kernel13GemmUniversalIN4cute5tupleIJiiiiEEENS1_10collective13CollectiveMmaINS1_35MainloopSm100TmaUmmaWarpSpecializedILi4ELi2ELi2ENS5_IJNS4_1CILi2EEENSA_ILi1EEESC_EEEEENS5_IJNSA_ILi256EEESF_NSA_ILi32EEEEEENS_12float_e4m3_tENS5_IJlSC_lEEESI_SJ_NS4_8TiledMMAINS4_8MMA_AtomIJNS4_10MMA_TraitsINS4_25SM100_MMA_F8F6F4_2x1SM_SSEJSI_SI_fSF_SF_NS4_17integral_constantINS4_4UMMA5MajorELSQ_0EEESR_NSO_INSP_7ScaleInELSS_0EEEST_EEEEEENS4_6LayoutINS5_IJSC_SC_SC_EEENS5_IJNSA_ILi0EEESY_SY_EEEEENS5_IJNS4_10UnderscoreES11_S11_EEEEENS4_18SM100_TMA_2SM_LOADENS4_14ComposedLayoutINS4_7SwizzleILi1ELi4ELi3EEENS4_18smem_ptr_flag_bitsILi8EEENSW_INS5_IJNSA_ILi8EEESG_EEENS5_IJSG_SC_EEEEEEEvNS4_8identityES14_S1E_vS1F_EENS_8epilogue10collective18CollectiveEpilogueINS1H_23Sm100TmaWarpSpecializedILi4ELi2ELi64ELb0ELb0EEEJNS5_IJNSA_ILi128EEESF_SG_EEENS5_IJNSW_IS1M_SC_EENSW_INSA_ILi64EEESC_EEEEESI_SJ_SI_SJ_NS1H_6fusion15FusionCallbacksIS1L_NS1S_17LinearCombinationISI_fSI_fLNS_15FloatRoundStyleE2EEES1N_S1R_JEEENS4_5SM1004TMEM4LOAD26SM100_TMEM_LOAD_32dp32b64xENS4_13SM90_TMA_LOADENS15_INS16_ILi2ELi4ELi3EEES19_NSW_INS5_IJS1A_S1P_EEENS5_IJS1P_SC_EEEEEEENS4_39AutoVectorizingCopyWithAssumedAlignmentILi128EEENS4_14SM90_TMA_STOREES27_S29_S29_EEEvvEEEEvNT_6ParamsE) ;  /* 0xffffff3c02707950 */ /* 0x000fea0003c3ffff */
        .weak           $__internal_1_$__cuda_sm10x_tcgen05_guardrail_trap_phase_invalid_during_alloc
        .type           $__internal_1_$__cuda_sm10x_tcgen05_guardrail_trap_phase_invalid_during_alloc,@function
        .size           $__internal_1_$__cuda_sm10x_tcgen05_guardrail_trap_phase_invalid_during_alloc,($__internal_2_$__cuda_sm10x_tcgen05_guardrail_trap_unallocated_columns_being_dealloced - $__internal_1_$__cuda_sm10x_tcgen05_guardrail_trap_phase_invalid_during_alloc)
$__internal_1_$__cuda_sm10x_tcgen05_guardrail_trap_phase_invalid_during_alloc:
[----:B------:R-:W-:Y:S05]  /*c240*/  BPT.TRAP 0x1 ;  /* 0x000000040000795c */ /* 0x000fea0000300000 */
[----:B------:R-:W-:-:S04]  /*c250*/  MOV R3, 0x0 ;  /* 0x0000000000037802 */ /* 0x000fc80000000f00 */
[----:B------:R-:W-:Y:S05]  /*c260*/  RET.REL.NODEC R2 `(_ZN7cutlass13device_kernelINS_4gemm6kernel13GemmUniversalIN4cute5tupleIJiiiiEEENS1_10collective13CollectiveMmaINS1_35MainloopSm100TmaUmmaWarpSpecializedILi4ELi2ELi2ENS5_IJNS4_1CILi2EEENSA_ILi1EEESC_EEEEENS5_IJNSA_ILi256EEESF_NSA_ILi32EEEEEENS_12float_e4m3_tENS5_IJlSC_lEEESI_SJ_NS4_8TiledMMAINS4_8MMA_AtomIJNS4_10MMA_TraitsINS4_25SM100_MMA_F8F6F4_2x1SM_SSEJSI_SI_fSF_SF_NS4_17integral_constantINS4_4UMMA5MajorELSQ_0EEESR_NSO_INSP_7ScaleInELSS_0EEEST_EEEEEENS4_6LayoutINS5_IJSC_SC_SC_EEENS5_IJNSA_ILi0EEESY_SY_EEEEENS5_IJNS4_10UnderscoreES11_S11_EEEEENS4_18SM100_TMA_2SM_LOADENS4_14ComposedLayoutINS4_7SwizzleILi1ELi4ELi3EEENS4_18smem_ptr_flag_bitsILi8EEENSW_INS5_IJNSA_ILi8EEESG_EEENS5_IJSG_SC_EEEEEEEvNS4_8identityES14_S1E_vS1F_EENS_8epilogue10collective18CollectiveEpilogueINS1H_23Sm100TmaWarpSpecializedILi4ELi2ELi64ELb0ELb0EEEJNS5_IJNSA_ILi128EEESF_SG_EEENS5_IJNSW_IS1M_SC_EENSW_INSA_ILi64EEESC_EEEEESI_SJ_SI_SJ_NS1H_6fusion15FusionCallbacksIS1L_NS1S_17LinearCombinationISI_fSI_fLNS_15FloatRoundStyleE2EEES1N_S1R_JEEENS4_5SM1004TMEM4LOAD26SM100_TMEM_LOAD_32dp32b64xENS4_13SM90_TMA_LOADENS15_INS16_ILi2ELi4ELi3EEES19_NSW_INS5_IJS1A_S1P_EEENS5_IJS1P_SC_EEEEEEENS4_39AutoVectorizingCopyWithAssumedAlignmentILi128EEENS4_14SM90_TMA_STOREES27_S29_S29_EEEvvEEEEvNT_6ParamsE) ;  /* 0xffffff3c02647950 */ /* 0x000fea0003c3ffff */
        .weak           $__internal_2_$__cuda_sm10x_tcgen05_guardrail_trap_unallocated_columns_being_dealloced
        .type           $__internal_2_$__cuda_sm10x_tcgen05_guardrail_trap_unallocated_columns_being_dealloced,@function
        .size           $__internal_2_$__cuda_sm10x_tcgen05_guardrail_trap_unallocated_columns_being_dealloced,(.L_x_188 - $__internal_2_$__cuda_sm10x_tcgen05_guardrail_trap_unallocated_columns_being_dealloced)
$__internal_2_$__cuda_sm10x_tcgen05_guardrail_trap_unallocated_columns_being_dealloced:
[----:B------:R-:W-:Y:S05]  /*c270*/  BPT.TRAP 0x1 ;  /* 0x000000040000795c */ /* 0x000fea0000300000 */
[----:B------:R-:W-:-:S04]  /*c280*/  HFMA2 R3, -RZ, RZ, 0, 0 ;  /* 0x00000000ff037431 */ /* 0x000fc800000001ff */
[----:B------:R-:W-:Y:S05]  /*c290*/  RET.REL.NODEC R2 `(_ZN7cutlass13device_kernelINS_4gemm6kernel13GemmUniversalIN4cute5tupleIJiiiiEEENS1_10collective13CollectiveMmaINS1_35MainloopSm100TmaUmmaWarpSpecializedILi4ELi2ELi2ENS5_IJNS4_1CILi2EEENSA_ILi1EEESC_EEEEENS5_IJNSA_ILi256EEESF_NSA_ILi32EEEEEENS_12float_e4m3_tENS5_IJlSC_lEEESI_SJ_NS4_8TiledMMAINS4_8MMA_AtomIJNS4_10MMA_TraitsINS4_25SM100_MMA_F8F6F4_2x1SM_SSEJSI_SI_fSF_SF_NS4_17integral_constantINS4_4UMMA5MajorELSQ_0EEESR_NSO_INSP_7ScaleInELSS_0EEEST_EEEEEENS4_6LayoutINS5_IJSC_SC_SC_EEENS5_IJNSA_ILi0EEESY_SY_EEEEENS5_IJNS4_10UnderscoreES11_S11_EEEEENS4_18SM100_TMA_2SM_LOADENS4_14ComposedLayoutINS4_7SwizzleILi1ELi4ELi3EEENS4_18smem_ptr_flag_bitsILi8EEENSW_INS5_IJNSA_ILi8EEESG_EEENS5_IJSG_SC_EEEEEEEvNS4_8identityES14_S1E_vS1F_EENS_8epilogue10collective18CollectiveEpilogueINS1H_23Sm100TmaWarpSpecializedILi4ELi2ELi64ELb0ELb0EEEJNS5_IJNSA_ILi128EEESF_SG_EEENS5_IJNSW_IS1M_SC_EENSW_INSA_ILi64EEESC_EEEEESI_SJ_SI_SJ_NS1H_6fusion15FusionCallbacksIS1L_NS1S_17LinearCombinationISI_fSI_fLNS_15FloatRoundStyleE2EEES1N_S1R_JEEENS4_5SM1004TMEM4LOAD26SM100_TMEM_LOAD_32dp32b64xENS4_13SM90_TMA_LOADENS15_INS16_ILi2ELi4ELi3EEES19_NSW_INS5_IJS1A_S1P_EEENS5_IJS1P_SC_EEEEEEENS4_39AutoVectorizingCopyWithAssumedAlignmentILi128EEENS4_14SM90_TMA_STOREES27_S29_S29_EEEvvEEEEvNT_6ParamsE) ;  /* 0xffffff3c02587950 */ /* 0x000fea0003c3ffff */
.L_x_187:
[----:B------:R-:W-:-:S00]  /*c2a0*/  BRA `(.L_x_187) ;  /* 0xfffffffc00fc7947 */ /* 0x000fc0000383ffff */
[----:B------:R-:W-:-:S00]  /*c2b0*/  NOP ;  /* 0x0000000000007918 */ /* 0x000fc00000000000 */
        /* <DEDUP_REMOVED lines=12> */
.L_x_188:


//--------------------- .nv.global.init           --------------------------
	.section	.nv.global.init,"aw",@progbits
.nv.global.init:
	.type		$str$27,@object
	.size		$str$27,($str$28 - $str$27)
$str$27:
        /*0000*/ 	.byte	0x28, 0x61, 0x64, 0x64, 0x72, 0x65, 0x73, 0x73, 0x20, 0x26, 0x20, 0x6d, 0x61, 0x73, 0x6b, 0x29
        /*0010*/ 	.byte	0x20, 0x3d, 0x3d, 0x20, 0x30, 0x00
	.type		$str$28,@object
	.size		$str$28,($str$26 - $str$28)
$str$28:
        /*0016*/ 	.byte	0x2f, 0x74, 0x6d, 0x70, 0x2f, 0x63, 0x75, 0x74, 0x6c, 0x61, 0x73, 0x73, 0x5f, 0x73, 0x77, 0x65
        /*0026*/ 	.byte	0x65, 0x70, 0x5f, 0x73, 0x72, 0x63, 0x2f, 0x69, 0x6e, 0x63, 0x6c, 0x75, 0x64, 0x65, 0x2f, 0x63
        /*0036*/ 	.byte	0x75, 0x74, 0x65, 0x2f, 0x70, 0x6f, 0x69, 0x6e, 0x74, 0x65, 0x72, 0x5f, 0x66, 0x6c, 0x61, 0x67
        /*0046*/ 	.byte	0x67, 0x65, 0x64, 0x2e, 0x68, 0x70, 0x70, 0x00
	.type		$str$26,@object
	.size		$str$26,($str$25 - $str$26)
$str$26:
        /*004e*/ 	.byte	0x2f, 0x74, 0x6d, 0x70, 0x2f, 0x63, 0x75, 0x74, 0x6c, 0x61, 0x73, 0x73, 0x5f, 0x73, 0x77, 0x65
        /*005e*/ 	.byte	0x65, 0x70, 0x5f, 0x73, 0x72, 0x63, 0x2f, 0x69, 0x6e, 0x63, 0x6c, 0x75, 0x64, 0x65, 0x2f, 0x63
        /*006e*/ 	.byte	0x75, 0x74, 0x65, 0x2f, 0x61, 0x74, 0x6f, 0x6d, 0x2f, 0x63, 0x6f, 0x70, 0x79, 0x5f, 0x74, 0x72
        /*007e*/ 	.byte	0x61, 0x69, 0x74, 0x73, 0x5f, 0x73, 0x6d, 0x31, 0x30, 0x30, 0x2e, 0x68, 0x70, 0x70, 0x00
	.type		$str$25,@object
	.size		$str$25,(__unnamed_1 - $str$25)
$str$25:
        /*008d*/ 	.byte	0x28, 0x28, 0x75, 0x69, 0x6e, 0x74, 0x33, 0x32, 0x5f, 0x74, 0x28, 0x74, 0x68, 0x72, 0x65, 0x61
        /*009d*/ 	.byte	0x64, 0x49, 0x64, 0x78, 0x2e, 0x78, 0x29, 0x20, 0x2f, 0x20, 0x33, 0x32, 0x29, 0x20, 0x25, 0x20
        /*00ad*/ 	.byte	0x34, 0x29, 0x20, 0x3d, 0x3d, 0x20, 0x28, 0x28, 0x28, 0x74, 0x6d, 0x65, 0x6d, 0x5f, 0x61, 0x64
        /*00bd*/ 	.byte	0x64, 0x72, 0x20, 0x3e, 0x3e, 0x20, 0x31, 0x36, 0x29, 0x20, 0x2f, 0x20, 0x33, 0x32, 0x29, 0x20
        /*00cd*/ 	.byte	0x25, 0x20, 0x34, 0x29, 0x00
	.type		__unnamed_1,@object
	.size		__unnamed_1,(__unnamed_2 - __unnamed_1)
__unnamed_1:
        /*00d2*/ 	.byte	0x61, 0x75, 0x74, 0x6f, 0x20, 0x63, 0x75, 0x74, 0x65, 0x3a, 0x3a, 0x61, 0x73, 0x5f, 0x70, 0x6f
        /* <DEDUP_REMOVED lines=24> */
        /*0262*/ 	.byte	0x43, 0x3c, 0x38, 0x31, 0x39, 0x32, 0x3e, 0x3e, 0x3e, 0x3e, 0x5d, 0x00
	.type		__unnamed_2,@object
	.size		__unnamed_2,(__unnamed_3 - __unnamed_2)
__unnamed_2:
        /* <DEDUP_REMOVED lines=26> */
	.type		__unnamed_3,@object
	.size		__unnamed_3,(.L_3 - __unnamed_3)
__unnamed_3:
        /* <DEDUP_REMOVED lines=42> */
        /*06aa*/ 	.byte	0x3e, 0x3e, 0x3e, 0x3e, 0x5d, 0x00
.L_3:


//--------------------- .nv.shared._ZN7cutlass13device_kernelINS_4gemm6kernel13GemmUniversalIN4cute5tupleIJiiiiEEENS1_10collective13CollectiveMmaINS1_35MainloopSm100TmaUmmaWarpSpecializedILi4ELi2ELi2ENS5_IJNS4_1CILi2EEENSA_ILi1EEESC_EEEEENS5_IJNSA_ILi256EEESF_NSA_ILi32EEEEEENS_12float_e4m3_tENS5_IJlSC_lEEESI_SJ_NS4_8TiledMMAINS4_8MMA_AtomIJNS4_10MMA_TraitsINS4_25SM100_MMA_F8F6F4_2x1SM_SSEJSI_SI_fSF_SF_NS4_17integral_constantINS4_4UMMA5MajorELSQ_0EEESR_NSO_INSP_7ScaleInELSS_0EEEST_EEEEEENS4_6LayoutINS5_IJSC_SC_SC_EEENS5_IJNSA_ILi0EEESY_SY_EEEEENS5_IJNS4_10UnderscoreES11_S11_EEEEENS4_18SM100_TMA_2SM_LOADENS4_14ComposedLayoutINS4_7SwizzleILi1ELi4ELi3EEENS4_18smem_ptr_flag_bitsILi8EEENSW_INS5_IJNSA_ILi8EEESG_EEENS5_IJSG_SC_EEEEEEEvNS4_8identityES14_S1E_vS1F_EENS_8epilogue10collective18CollectiveEpilogueINS1H_23Sm100TmaWarpSpecializedILi4ELi2ELi64ELb0ELb0EEEJNS5_IJNSA_ILi128EEESF_SG_EEENS5_IJNSW_IS1M_SC_EENSW_INSA_ILi64EEESC_EEEEESI_SJ_SI_SJ_NS1H_6fusion15FusionCallbacksIS1L_NS1S_17LinearCombinationISI_fSI_fLNS_15FloatRoundStyleE2EEES1N_S1R_JEEENS4_5SM1004TMEM4LOAD26SM100_TMEM_LOAD_32dp32b64xENS4_13SM90_TMA_LOADENS15_INS16_ILi2ELi4ELi3EEES19_NSW_INS5_IJS1A_S1P_EEENS5_IJS1P_SC_EEEEEEENS4_39AutoVectorizingCopyWithAssumedAlignmentILi128EEENS4_14SM90_TMA_STOREES27_S29_S29_EEEvvEEEEvNT_6ParamsE --------------------------
	.section	.nv.shared._ZN7cutlass13device_kernelINS_4gemm6kernel13GemmUniversalIN4cute5tupleIJiiiiEEENS1_10collective13CollectiveMmaINS1_35MainloopSm100TmaUmmaWarpSpecializedILi4ELi2ELi2ENS5_IJNS4_1CILi2EEENSA_ILi1EEESC_EEEEENS5_IJNSA_ILi256EEESF_NSA_ILi32EEEEEENS_12float_e4m3_tENS5_IJlSC_lEEESI_SJ_NS4_8TiledMMAINS4_8MMA_AtomIJNS4_10MMA_TraitsINS4_25SM100_MMA_F8F6F4_2x1SM_SSEJSI_SI_fSF_SF_NS4_17integral_constantINS4_4UMMA5MajorELSQ_0EEESR_NSO_INSP_7ScaleInELSS_0EEEST_EEEEEENS4_6LayoutINS5_IJSC_SC_SC_EEENS5_IJNSA_ILi0EEESY_SY_EEEEENS5_IJNS4_10UnderscoreES11_S11_EEEEENS4_18SM100_TMA_2SM_LOADENS4_14ComposedLayoutINS4_7SwizzleILi1ELi4ELi3EEENS4_18smem_ptr_flag_bitsILi8EEENSW_INS5_IJNSA_ILi8EEESG_EEENS5_IJSG_SC_EEEEEEEvNS4_8identityES14_S1E_vS1F_EENS_8epilogue10collective18CollectiveEpilogueINS1H_23Sm100TmaWarpSpecializedILi4ELi2ELi64ELb0ELb0EEEJNS5_IJNSA_ILi128EEESF_SG_EEENS5_IJNSW_IS1M_SC_EENSW_INSA_ILi64EEESC_EEEEESI_SJ_SI_SJ_NS1H_6fusion15FusionCallbacksIS1L_NS1S_17LinearCombinationISI_fSI_fLNS_15FloatRoundStyleE2EEES1N_S1R_JEEENS4_5SM1004TMEM4LOAD26SM100_TMEM_LOAD_32dp32b64xENS4_13SM90_TMA_LOADENS15_INS16_ILi2ELi4ELi3EEES19_NSW_INS5_IJS1A_S1P_EEENS5_IJS1P_SC_EEEEEEENS4_39AutoVectorizingCopyWithAssumedAlignmentILi128EEENS4_14SM90_TMA_STOREES27_S29_S29_EEEvvEEEEvNT_6ParamsE,"aw",@nobits
	.sectionflags	@""
	.align	16
	.zero		1024


//--------------------- .nv.shared.reserved.0     --------------------------
	.section	.nv.shared.reserved.0,"aw",@nobits
	.weak		__nv_reservedSMEM_offset_0_alias
	.size		__nv_reservedSMEM_offset_0_alias, 0, 64
	.other		__nv_reservedSMEM_offset_0_alias,@"STO_CUDA_RESERVED_SHARED STV_DEFAULT"
__nv_reservedSMEM_offset_0_alias:
	.zero		0
.nv.shared.reserved.0:
	.zero		64
	.weak		__nv_reservedSMEM_tcgen05_partition
	.type		__nv_reservedSMEM_tcgen05_partition,@object
	.size		__nv_reservedSMEM_tcgen05_partition,(.L_0 - __nv_reservedSMEM_tcgen05_partition)
__nv_reservedSMEM_tcgen05_partition:
	.zero		32
.L_0:


//--------------------- .nv.global                --------------------------
	.section	.nv.global,"aw",@nobits
.nv.global:
	.type		_ZN39_INTERNAL_e77322a0_4_k_cu_b910bad1_86054cute1_E,@object
	.size		_ZN39_INTERNAL_e77322a0_4_k_cu_b910bad1_86054cute1_E,(_ZN39_INTERNAL_e77322a0_4_k_cu_b910bad1_86054cuda3std3__45__cpo6cbeginE - _ZN39_INTERNAL_e77322a0_4_k_cu_b910bad1_86054cute1_E)
_ZN39_INTERNAL_e77322a0_4_k_cu_b910bad1_86054cute1_E:
	.zero		1
	.type		_ZN39_INTERNAL_e77322a0_4_k_cu_b910bad1_86054cuda3std3__45__cpo6cbeginE,@object
	.size		_ZN39_INTERNAL_e77322a0_4_k_cu_b910bad1_86054cuda3std3__45__cpo6cbeginE,(_ZN39_INTERNAL_e77322a0_4_k_cu_b910bad1_86054cuda3std3__48in_placeE - _ZN39_INTERNAL_e77322a0_4_k_cu_b910bad1_86054cuda3std3__45__cpo6cbeginE)
_ZN39_INTERNAL_e77322a0_4_k_cu_b910bad1_86054cuda3std3__45__cpo6cbeginE:
	.zero		1
	.type		_ZN39_INTERNAL_e77322a0_4_k_cu_b910bad1_86054cuda3std3__48in_placeE,@object
	.size		_ZN39_INTERNAL_e77322a0_4_k_cu_b910bad1_86054cuda3std3__48in_placeE,(_ZN39_INTERNAL_e77322a0_4_k_cu_b910bad1_86054cuda3std6ranges3__45__cpo9iter_moveE - _ZN39_INTERNAL_e77322a0_4_k_cu_b910bad1_86054cuda3std3__48in_placeE)
_ZN39_INTERNAL_e77322a0_4_k_cu_b910bad1_86054cuda3std3__48in_placeE:
	.zero		1
	.type		_ZN39_INTERNAL_e77322a0_4_k_cu_b910bad1_86054cuda3std6ranges3__45__cpo9iter_moveE,@object
	.size		_ZN39_INTERNAL_e77322a0_4_k_cu_b910bad1_86054cuda3std6ranges3__45__cpo9iter_moveE,(_ZN39_INTERNAL_e77322a0_4_k_cu_b910bad1_86054cuda3std3__45__cpo5beginE - _ZN39_INTERNAL_e77322a0_4_k_cu_b910bad1_86054cuda3std6ranges3__45__cpo9iter_moveE)
_ZN39_INTERNAL_e77322a0_4_k_cu_b910bad1_86054cuda3std6ranges3__45__cpo9iter_moveE:
	.zero		1
	.type		_ZN39_INTERNAL_e77322a0_4_k_cu_b910bad1_86054cuda3std3__45__cpo5beginE,@object
	.size		_ZN39_INTERNAL_e77322a0_4_k_cu_b910bad1_86054cuda3std3__45__cpo5beginE,(_ZN39_INTERNAL_e77322a0_4_k_cu_b910bad1_86054cuda3std3__441_GLOBAL__N__e77322a0_4_k_cu_b910bad1_86056ignoreE - _ZN39_INTERNAL_e77322a0_4_k_cu_b910bad1_86054cuda3std3__45__cpo5beginE)
_ZN39_INTERNAL_e77322a0_4_k_cu_b910bad1_86054cuda3std3__45__cpo5beginE:
	.zero		1
	.type		_ZN39_INTERNAL_e77322a0_4_k_cu_b910bad1_86054cuda3std3__441_GLOBAL__N__e77322a0_4_k_cu_b910bad1_86056ignoreE,@object
	.size		_ZN39_INTERNAL_e77322a0_4_k_cu_b910bad1_86054cuda3std3__441_GLOBAL__N__e77322a0_4_k_cu_b910bad1_86056ignoreE,(_ZN39_INTERNAL_e77322a0_4_k_cu_b910bad1_86054cute7productE - _ZN39_INTERNAL_e77322a0_4_k_cu_b910bad1_86054cuda3std3__441_GLOBAL__N__e77322a0_4_k_cu_b910bad1_86056ignoreE)
_ZN39_INTERNAL_e77322a0_4_k_cu_b910bad1_86054cuda3std3__441_GLOBAL__N__e77322a0_4_k_cu_b910bad1_86056ignoreE:
	.zero		1
	.type		_ZN39_INTERNAL_e77322a0_4_k_cu_b910bad1_86054cute7productE,@object
	.size		_ZN39_INTERNAL_e77322a0_4_k_cu_b910bad1_86054cute7productE,(_ZN39_INTERNAL_e77322a0_4_k_cu_b910bad1_86054cuda3std3__45__cpo3endE - _ZN39_INTERNAL_e77322a0_4_k_cu_b910bad1_86054cute7productE)
_ZN39_INTERNAL_e77322a0_4_k_cu_b910bad1_86054cute7productE:
	.zero		1
	.type		_ZN39_INTERNAL_e77322a0_4_k_cu_b910bad1_86054cuda3std3__45__cpo3endE,@object
	.size		_ZN39_INTERNAL_e77322a0_4_k_cu_b910bad1_86054cuda3std3__45__cpo3endE,(_ZN39_INTERNAL_e77322a0_4_k_cu_b910bad1_86054cuda3std3__419piecewise_constructE - _ZN39_INTERNAL_e77322a0_4_k_cu_b910bad1_86054cuda3std3__45__cpo3endE)
_ZN39_INTERNAL_e77322a0_4_k_cu_b910bad1_86054cuda3std3__45__cpo3endE:
	.zero		1
	.type		_ZN39_INTERNAL_e77322a0_4_k_cu_b910bad1_86054cuda3std3__419piecewise_constructE,@object
	.size		_ZN39_INTERNAL_e77322a0_4_k_cu_b910bad1_86054cuda3std3__419piecewise_constructE,(_ZN39_INTERNAL_e77322a0_4_k_cu_b910bad1_86054cuda3std3__45__cpo4cendE - _ZN39_INTERNAL_e77322a0_4_k_cu_b910bad1_86054cuda3std3__419piecewise_constructE)
_ZN39_INTERNAL_e77322a0_4_k_cu_b910bad1_86054cuda3std3__419piecewise_constructE:
	.zero		1
	.type		_ZN39_INTERNAL_e77322a0_4_k_cu_b910bad1_86054cuda3std3__45__cpo4cendE,@object
	.size		_ZN39_INTERNAL_e77322a0_4_k_cu_b910bad1_86054cuda3std3__45__cpo4cendE,(_ZN39_INTERNAL_e77322a0_4_k_cu_b910bad1_86054cuda3std6ranges3__45__cpo4swapE - _ZN39_INTERNAL_e77322a0_4_k_cu_b910bad1_86054cuda3std3__45__cpo4cendE)
_ZN39_INTERNAL_e77322a0_4_k_cu_b910bad1_86054cuda3std3__45__cpo4cendE:
	.zero		1
	.type		_ZN39_INTERNAL_e77322a0_4_k_cu_b910bad1_86054cuda3std6ranges3__45__cpo4swapE,@object
	.size		_ZN39_INTERNAL_e77322a0_4_k_cu_b910bad1_86054cuda3std6ranges3__45__cpo4swapE,(.L_11 - _ZN39_INTERNAL_e77322a0_4_k_cu_b910bad1_86054cuda3std6ranges3__45__cpo4swapE)
_ZN39_INTERNAL_e77322a0_4_k_cu_b910bad1_86054cuda3std6ranges3__45__cpo4swapE:
	.zero		1
.L_11:


//--------------------- .nv.constant0._ZN7cutlass13device_kernelINS_4gemm6kernel13GemmUniversalIN4cute5tupleIJiiiiEEENS1_10collective13CollectiveMmaINS1_35MainloopSm100TmaUmmaWarpSpecializedILi4ELi2ELi2ENS5_IJNS4_1CILi2EEENSA_ILi1EEESC_EEEEENS5_IJNSA_ILi256EEESF_NSA_ILi32EEEEEENS_12float_e4m3_tENS5_IJlSC_lEEESI_SJ_NS4_8TiledMMAINS4_8MMA_AtomIJNS4_10MMA_TraitsINS4_25SM100_MMA_F8F6F4_2x1SM_SSEJSI_SI_fSF_SF_NS4_17integral_constantINS4_4UMMA5MajorELSQ_0EEESR_NSO_INSP_7ScaleInELSS_0EEEST_EEEEEENS4_6LayoutINS5_IJSC_SC_SC_EEENS5_IJNSA_ILi0EEESY_SY_EEEEENS5_IJNS4_10UnderscoreES11_S11_EEEEENS4_18SM100_TMA_2SM_LOADENS4_14ComposedLayoutINS4_7SwizzleILi1ELi4ELi3EEENS4_18smem_ptr_flag_bitsILi8EEENSW_INS5_IJNSA_ILi8EEESG_EEENS5_IJSG_SC_EEEEEEEvNS4_8identityES14_S1E_vS1F_EENS_8epilogue10collective18CollectiveEpilogueINS1H_23Sm100TmaWarpSpecializedILi4ELi2ELi64ELb0ELb0EEEJNS5_IJNSA_ILi128EEESF_SG_EEENS5_IJNSW_IS1M_SC_EENSW_INSA_ILi64EEESC_EEEEESI_SJ_SI_SJ_NS1H_6fusion15FusionCallbacksIS1L_NS1S_17LinearCombinationISI_fSI_fLNS_15FloatRoundStyleE2EEES1N_S1R_JEEENS4_5SM1004TMEM4LOAD26SM100_TMEM_LOAD_32dp32b64xENS4_13SM90_TMA_LOADENS15_INS16_ILi2ELi4ELi3EEES19_NSW_INS5_IJS1A_S1P_EEENS5_IJS1P_SC_EEEEEEENS4_39AutoVectorizingCopyWithAssumedAlignmentILi128EEENS4_14SM90_TMA_STOREES27_S29_S29_EEEvvEEEEvNT_6ParamsE --------------------------
	.section	.nv.constant0._ZN7cutlass13device_kernelINS_4gemm6kernel13GemmUniversalIN4cute5tupleIJiiiiEEENS1_10collective13CollectiveMmaINS1_35MainloopSm100TmaUmmaWarpSpecializedILi4ELi2ELi2ENS5_IJNS4_1CILi2EEENSA_ILi1EEESC_EEEEENS5_IJNSA_ILi256EEESF_NSA_ILi32EEEEEENS_12float_e4m3_tENS5_IJlSC_lEEESI_SJ_NS4_8TiledMMAINS4_8MMA_AtomIJNS4_10MMA_TraitsINS4_25SM100_MMA_F8F6F4_2x1SM_SSEJSI_SI_fSF_SF_NS4_17integral_constantINS4_4UMMA5MajorELSQ_0EEESR_NSO_INSP_7ScaleInELSS_0EEEST_EEEEEENS4_6LayoutINS5_IJSC_SC_SC_EEENS5_IJNSA_ILi0EEESY_SY_EEEEENS5_IJNS4_10UnderscoreES11_S11_EEEEENS4_18SM100_TMA_2SM_LOADENS4_14ComposedLayoutINS4_7SwizzleILi1ELi4ELi3EEENS4_18smem_ptr_flag_bitsILi8EEENSW_INS5_IJNSA_ILi8EEESG_EEENS5_IJSG_SC_EEEEEEEvNS4_8identityES14_S1E_vS1F_EENS_8epilogue10collective18CollectiveEpilogueINS1H_23Sm100TmaWarpSpecializedILi4ELi2ELi64ELb0ELb0EEEJNS5_IJNSA_ILi128EEESF_SG_EEENS5_IJNSW_IS1M_SC_EENSW_INSA_ILi64EEESC_EEEEESI_SJ_SI_SJ_NS1H_6fusion15FusionCallbacksIS1L_NS1S_17LinearCombinationISI_fSI_fLNS_15FloatRoundStyleE2EEES1N_S1R_JEEENS4_5SM1004TMEM4LOAD26SM100_TMEM_LOAD_32dp32b64xENS4_13SM90_TMA_LOADENS15_INS16_ILi2ELi4ELi3EEES19_NSW_INS5_IJS1A_S1P_EEENS5_IJS1P_SC_EEEEEEENS4_39AutoVectorizingCopyWithAssumedAlignmentILi128EEENS4_14SM90_TMA_STOREES27_S29_S29_EEEvvEEEEvNT_6ParamsE,"a",@progbits
	.sectionflags	@""
	.align	4
.nv.constant0._ZN7cutlass13device_kernelINS_4gemm6kernel13GemmUniversalIN4cute5tupleIJiiiiEEENS1_10collective13CollectiveMmaINS1_35MainloopSm100TmaUmmaWarpSpecializedILi4ELi2ELi2ENS5_IJNS4_1CILi2EEENSA_ILi1EEESC_EEEEENS5_IJNSA_ILi256EEESF_NSA_ILi32EEEEEENS_12float_e4m3_tENS5_IJlSC_lEEESI_SJ_NS4_8TiledMMAINS4_8MMA_AtomIJNS4_10MMA_TraitsINS4_25SM100_MMA_F8F6F4_2x1SM_SSEJSI_SI_fSF_SF_NS4_17integral_constantINS4_4UMMA5MajorELSQ_0EEESR_NSO_INSP_7ScaleInELSS_0EEEST_EEEEEENS4_6LayoutINS5_IJSC_SC_SC_EEENS5_IJNSA_ILi0EEESY_SY_EEEEENS5_IJNS4_10UnderscoreES11_S11_EEEEENS4_18SM100_TMA_2SM_LOADENS4_14ComposedLayoutINS4_7SwizzleILi1ELi4ELi3EEENS4_18smem_ptr_flag_bitsILi8EEENSW_INS5_IJNSA_ILi8EEESG_EEENS5_IJSG_SC_EEEEEEEvNS4_8identityES14_S1E_vS1F_EENS_8epilogue10collective18CollectiveEpilogueINS1H_23Sm100TmaWarpSpecializedILi4ELi2ELi64ELb0ELb0EEEJNS5_IJNSA_ILi128EEESF_SG_EEENS5_IJNSW_IS1M_SC_EENSW_INSA_ILi64EEESC_EEEEESI_SJ_SI_SJ_NS1H_6fusion15FusionCallbacksIS1L_NS1S_17LinearCombinationISI_fSI_fLNS_15FloatRoundStyleE2EEES1N_S1R_JEEENS4_5SM1004TMEM4LOAD26SM100_TMEM_LOAD_32dp32b64xENS4_13SM90_TMA_LOADENS15_INS16_ILi2ELi4ELi3EEES19_NSW_INS5_IJS1A_S1P_EEENS5_IJS1P_SC_EEEEEEENS4_39AutoVectorizingCopyWithAssumedAlignmentILi128EEENS4_14SM90_TMA_STOREES27_S29_S29_EEEvvEEEEvNT_6ParamsE:
	.zero		2944


//--------------------- SYMBOLS --------------------------

	.type		.nv.reservedSmem.offset0,@object
	.size		.nv.reservedSmem.offset0,0x4
	.type		.nv.reservedSmem.cap,@object
	.size		.nv.reservedSmem.cap,0x4
	.type		__assertfail,@function
